def attn_fwd(
    Q,
    K,
    V,
    Out,
    Lse,
    sm_scale,
    stride_qz,
    stride_qh,
    stride_qm,
    stride_qk,
    stride_kz,
    stride_kh,
    stride_kn,
    stride_kk,
    stride_vz,
    stride_vh,
    stride_vn,
    stride_vk,
    stride_oz,
    stride_oh,
    stride_om,
    stride_ok,
    seqlen_q,
    seqlen_k,
    BLOCK_M: tl.constexpr,
    BLOCK_N: tl.constexpr,
    HEAD_DIM: tl.constexpr,
    CAUSAL: tl.constexpr,
):
    start_m = tl.program_id(0)
    off_hz = tl.program_id(1)
    q_off = off_hz * stride_qh
    k_off = off_hz * stride_kh
    v_off = off_hz * stride_vh
    offs_m = start_m * BLOCK_M + tl.arange(0, BLOCK_M)
    offs_d = tl.arange(0, HEAD_DIM)
    offs_n = tl.arange(0, BLOCK_N)
    q_ptrs = Q + q_off + offs_m[:, None] * stride_qm + offs_d[None, :] * stride_qk
    k_ptrs = K + k_off + offs_d[:, None] * stride_kk + offs_n[None, :] * stride_kn
    v_ptrs = V + v_off + offs_n[:, None] * stride_vn + offs_d[None, :] * stride_vk
    m_i = tl.full([BLOCK_M], float("-inf"), dtype=tl.float32)
    l_i = tl.zeros([BLOCK_M], dtype=tl.float32) + 1.0
    acc = tl.zeros([BLOCK_M, HEAD_DIM], dtype=tl.float32)
    q = tl.load(q_ptrs)
    acc, l_i, m_i = _attn_fwd_inner(
        acc,
        l_i,
        m_i,
        q,
        k_ptrs,
        v_ptrs,
        sm_scale,
        stride_kn,
        stride_vn,
        start_m,
        seqlen_k,
        BLOCK_M,
        BLOCK_N,
        HEAD_DIM,
        CAUSAL,
    )
    acc = acc / l_i[:, None]
    lse = m_i + tl.math.log2(l_i) / 1.4426950408889634
    o_ptrs = (
        Out
        + off_hz * stride_oh
        + offs_m[:, None] * stride_om
        + offs_d[None, :] * stride_ok
    )
    tl.store(o_ptrs, acc.to(Out.dtype.element_ty))
    tl.store(Lse + off_hz * seqlen_q + offs_m, lse)

# config = {"BLOCK_M": 32, "BLOCK_N": 64, "HEAD_DIM": 128, "arch": "sm_90", "causal": true, "dtype": "bf16", "num_stages": 3, "num_warps": 4}
# arch = sm_90


// ===== COMPILED SASS (sm_90a) =====

	.target	sm_90a

	.elftype	@"ET_EXEC"


//--------------------- .note.nv.tkinfo           --------------------------
	.section	.note.nv.tkinfo,"",@"SHT_NOTE"
	.sectionflags	@"SHF_NOTE_NV_TKINFO"
	.tkinfo
        /*0018*/ 	.word	0x00000002
        /*0030*/ 	.string	""
        /*0030*/ 	.string	"ptxas"
        /*0030*/ 	.string	"Cuda compilation tools, release 13.0, V13.0.88"
        /*0030*/ 	.string	"Build cuda_13.0.r13.0/compiler.36424714_0"
        /*0030*/ 	.string	"-v  -suppress-debug-info  -lineinfo  -arch sm_90a "



//--------------------- .note.nv.cuinfo           --------------------------
	.section	.note.nv.cuinfo,"",@"SHT_NOTE"
	.sectionflags	@"SHF_NOTE_NV_CUINFO"
        /*0018*/ 	.short	0x0002
        /*001a*/ 	.short	0x005a
        /*001c*/ 	.short	0x0082
	.zero		2


//--------------------- .nv.info                  --------------------------
	.section	.nv.info,"",@"SHT_CUDA_INFO"
	.align	4


	//----- nvinfo : EIATTR_REGCOUNT
	.align		4
        /*0000*/ 	.byte	0x04, 0x2f
        /*0002*/ 	.short	(.L_2 - .L_1)
	.align		4
.L_1:
        /*0004*/ 	.word	index@(attn_fwd)
        /*0008*/ 	.word	0x000000ff


	//----- nvinfo : EIATTR_FRAME_SIZE
	.align		4
.L_2:
        /*000c*/ 	.byte	0x04, 0x11
        /*000e*/ 	.short	(.L_4 - .L_3)
	.align		4
.L_3:
        /*0010*/ 	.word	index@(attn_fwd)
        /*0014*/ 	.word	0x00000270


	//----- nvinfo : EIATTR_MIN_STACK_SIZE
	.align		4
.L_4:
        /*0018*/ 	.byte	0x04, 0x12
        /*001a*/ 	.short	(.L_6 - .L_5)
	.align		4
.L_5:
        /*001c*/ 	.word	index@(attn_fwd)
        /*0020*/ 	.word	0x00000270
.L_6:


//--------------------- .nv.compat                --------------------------
	.section	.nv.compat,"",@"SHT_CUDA_COMPAT_INFO"
	.align	4
        /*0000*/ 	.byte	0x02, 0x09, 0x01, 0x00, 0x02, 0x02, 0x01, 0x00, 0x02, 0x05, 0x05, 0x00, 0x03, 0x07, 0x01, 0x01
        /*0010*/ 	.byte	0x02, 0x03, 0x00, 0x00, 0x02, 0x06, 0x01, 0x00, 0x04, 0x0b, 0x08, 0x00, 0x00, 0x00, 0x00, 0x00
        /*0020*/ 	.byte	0x00, 0x00, 0x00, 0x00


//--------------------- .nv.info.attn_fwd         --------------------------
	.section	.nv.info.attn_fwd,"",@"SHT_CUDA_INFO"
	.sectionflags	@""
	.align	4


	//----- nvinfo : EIATTR_CUDA_API_VERSION
	.align		4
        /*0000*/ 	.byte	0x04, 0x37
        /*0002*/ 	.short	(.L_8 - .L_7)
.L_7:
        /*0004*/ 	.word	0x00000082


	//----- nvinfo : EIATTR_KPARAM_INFO
	.align		4
.L_8:
        /*0008*/ 	.byte	0x04, 0x17
        /*000a*/ 	.short	(.L_10 - .L_9)
.L_9:
        /*000c*/ 	.word	0x00000000
        /*0010*/ 	.short	0x0019
        /*0012*/ 	.short	0x0080
        /*0014*/ 	.byte	0x00, 0xf4, 0x21, 0x00


	//----- nvinfo : EIATTR_KPARAM_INFO
	.align		4
.L_10:
        /*0018*/ 	.byte	0x04, 0x17
        /*001a*/ 	.short	(.L_12 - .L_11)
.L_11:
        /*001c*/ 	.word	0x00000000
        /*0020*/ 	.short	0x0018
        /*0022*/ 	.short	0x0078
        /*0024*/ 	.byte	0x00, 0xf4, 0x21, 0x00


	//----- nvinfo : EIATTR_KPARAM_INFO
	.align		4
.L_12:
        /*0028*/ 	.byte	0x04, 0x17
        /*002a*/ 	.short	(.L_14 - .L_13)
.L_13:
        /*002c*/ 	.word	0x00000000
        /*0030*/ 	.short	0x0017
        /*0032*/ 	.short	0x0070
        /*0034*/ 	.byte	0x00, 0xf0, 0x11, 0x00


	//----- nvinfo : EIATTR_KPARAM_INFO
	.align		4
.L_14:
        /*0038*/ 	.byte	0x04, 0x17
        /*003a*/ 	.short	(.L_16 - .L_15)
.L_15:
        /*003c*/ 	.word	0x00000000
        /*0040*/ 	.short	0x0016
        /*0042*/ 	.short	0x006c
        /*0044*/ 	.byte	0x00, 0xf0, 0x11, 0x00


	//----- nvinfo : EIATTR_KPARAM_INFO
	.align		4
.L_16:
        /*0048*/ 	.byte	0x04, 0x17
        /*004a*/ 	.short	(.L_18 - .L_17)
.L_17:
        /*004c*/ 	.word	0x00000000
        /*0050*/ 	.short	0x0015
        /*0052*/ 	.short	0x0068
        /*0054*/ 	.byte	0x00, 0xf0, 0x11, 0x00


	//----- nvinfo : EIATTR_KPARAM_INFO
	.align		4
.L_18:
        /*0058*/ 	.byte	0x04, 0x17
        /*005a*/ 	.short	(.L_20 - .L_19)
.L_19:
        /*005c*/ 	.word	0x00000000
        /*0060*/ 	.short	0x0014
        /*0062*/ 	.short	0x0064
        /*0064*/ 	.byte	0x00, 0xf0, 0x11, 0x00


	//----- nvinfo : EIATTR_KPARAM_INFO
	.align		4
.L_20:
        /*0068*/ 	.byte	0x04, 0x17
        /*006a*/ 	.short	(.L_22 - .L_21)
.L_21:
        /*006c*/ 	.word	0x00000000
        /*0070*/ 	.short	0x0013
        /*0072*/ 	.short	0x0060
        /*0074*/ 	.byte	0x00, 0xf0, 0x11, 0x00


	//----- nvinfo : EIATTR_KPARAM_INFO
	.align		4
.L_22:
        /*0078*/ 	.byte	0x04, 0x17
        /*007a*/ 	.short	(.L_24 - .L_23)
.L_23:
        /*007c*/ 	.word	0x00000000
        /*0080*/ 	.short	0x0012
        /*0082*/ 	.short	0x005c
        /*0084*/ 	.byte	0x00, 0xf0, 0x11, 0x00


	//----- nvinfo : EIATTR_KPARAM_INFO
	.align		4
.L_24:
        /*0088*/ 	.byte	0x04, 0x17
        /*008a*/ 	.short	(.L_26 - .L_25)
.L_25:
        /*008c*/ 	.word	0x00000000
        /*0090*/ 	.short	0x0011
        /*0092*/ 	.short	0x0058
        /*0094*/ 	.byte	0x00, 0xf0, 0x11, 0x00


	//----- nvinfo : EIATTR_KPARAM_INFO
	.align		4
.L_26:
        /*0098*/ 	.byte	0x04, 0x17
        /*009a*/ 	.short	(.L_28 - .L_27)
.L_27:
        /*009c*/ 	.word	0x00000000
        /*00a0*/ 	.short	0x0010
        /*00a2*/ 	.short	0x0054
        /*00a4*/ 	.byte	0x00, 0xf0, 0x11, 0x00


	//----- nvinfo : EIATTR_KPARAM_INFO
	.align		4
.L_28:
        /*00a8*/ 	.byte	0x04, 0x17
        /*00aa*/ 	.short	(.L_30 - .L_29)
.L_29:
        /*00ac*/ 	.word	0x00000000
        /*00b0*/ 	.short	0x000f
        /*00b2*/ 	.short	0x0050
        /*00b4*/ 	.byte	0x00, 0xf0, 0x11, 0x00


	//----- nvinfo : EIATTR_KPARAM_INFO
	.align		4
.L_30:
        /*00b8*/ 	.byte	0x04, 0x17
        /*00ba*/ 	.short	(.L_32 - .L_31)
.L_31:
        /*00bc*/ 	.word	0x00000000
        /*00c0*/ 	.short	0x000e
        /*00c2*/ 	.short	0x004c
        /*00c4*/ 	.byte	0x00, 0xf0, 0x11, 0x00


	//----- nvinfo : EIATTR_KPARAM_INFO
	.align		4
.L_32:
        /*00c8*/ 	.byte	0x04, 0x17
        /*00ca*/ 	.short	(.L_34 - .L_33)
.L_33:
        /*00cc*/ 	.word	0x00000000
        /*00d0*/ 	.short	0x000d
        /*00d2*/ 	.short	0x0048
        /*00d4*/ 	.byte	0x00, 0xf0, 0x11, 0x00


	//----- nvinfo : EIATTR_KPARAM_INFO
	.align		4
.L_34:
        /*00d8*/ 	.byte	0x04, 0x17
        /*00da*/ 	.short	(.L_36 - .L_35)
.L_35:
        /*00dc*/ 	.word	0x00000000
        /*00e0*/ 	.short	0x000c
        /*00e2*/ 	.short	0x0044
        /*00e4*/ 	.byte	0x00, 0xf0, 0x11, 0x00


	//----- nvinfo : EIATTR_KPARAM_INFO
	.align		4
.L_36:
        /*00e8*/ 	.byte	0x04, 0x17
        /*00ea*/ 	.short	(.L_38 - .L_37)
.L_37:
        /*00ec*/ 	.word	0x00000000
        /*00f0*/ 	.short	0x000b
        /*00f2*/ 	.short	0x0040
        /*00f4*/ 	.byte	0x00, 0xf0, 0x11, 0x00


	//----- nvinfo : EIATTR_KPARAM_INFO
	.align		4
.L_38:
        /*00f8*/ 	.byte	0x04, 0x17
        /*00fa*/ 	.short	(.L_40 - .L_39)
.L_39:
        /*00fc*/ 	.word	0x00000000
        /*0100*/ 	.short	0x000a
        /*0102*/ 	.short	0x003c
        /*0104*/ 	.byte	0x00, 0xf0, 0x11, 0x00


	//----- nvinfo : EIATTR_KPARAM_INFO
	.align		4
.L_40:
        /*0108*/ 	.byte	0x04, 0x17
        /*010a*/ 	.short	(.L_42 - .L_41)
.L_41:
        /*010c*/ 	.word	0x00000000
        /*0110*/ 	.short	0x0009
        /*0112*/ 	.short	0x0038
        /*0114*/ 	.byte	0x00, 0xf0, 0x11, 0x00


	//----- nvinfo : EIATTR_KPARAM_INFO
	.align		4
.L_42:
        /*0118*/ 	.byte	0x04, 0x17
        /*011a*/ 	.short	(.L_44 - .L_43)
.L_43:
        /*011c*/ 	.word	0x00000000
        /*0120*/ 	.short	0x0008
        /*0122*/ 	.short	0x0034
        /*0124*/ 	.byte	0x00, 0xf0, 0x11, 0x00


	//----- nvinfo : EIATTR_KPARAM_INFO
	.align		4
.L_44:
        /*0128*/ 	.byte	0x04, 0x17
        /*012a*/ 	.short	(.L_46 - .L_45)
.L_45:
        /*012c*/ 	.word	0x00000000
        /*0130*/ 	.short	0x0007
        /*0132*/ 	.short	0x0030
        /*0134*/ 	.byte	0x00, 0xf0, 0x11, 0x00


	//----- nvinfo : EIATTR_KPARAM_INFO
	.align		4
.L_46:
        /*0138*/ 	.byte	0x04, 0x17
        /*013a*/ 	.short	(.L_48 - .L_47)
.L_47:
        /*013c*/ 	.word	0x00000000
        /*0140*/ 	.short	0x0006
        /*0142*/ 	.short	0x002c
        /*0144*/ 	.byte	0x00, 0xf0, 0x11, 0x00


	//----- nvinfo : EIATTR_KPARAM_INFO
	.align		4
.L_48:
        /*0148*/ 	.byte	0x04, 0x17
        /*014a*/ 	.short	(.L_50 - .L_49)
.L_49:
        /*014c*/ 	.word	0x00000000
        /*0150*/ 	.short	0x0005
        /*0152*/ 	.short	0x0028
        /*0154*/ 	.byte	0x00, 0xf0, 0x11, 0x00


	//----- nvinfo : EIATTR_KPARAM_INFO
	.align		4
.L_50:
        /*0158*/ 	.byte	0x04, 0x17
        /*015a*/ 	.short	(.L_52 - .L_51)
.L_51:
        /*015c*/ 	.word	0x00000000
        /*0160*/ 	.short	0x0004
        /*0162*/ 	.short	0x0020
        /*0164*/ 	.byte	0x00, 0xf4, 0x21, 0x00


	//----- nvinfo : EIATTR_KPARAM_INFO
	.align		4
.L_52:
        /*0168*/ 	.byte	0x04, 0x17
        /*016a*/ 	.short	(.L_54 - .L_53)
.L_53:
        /*016c*/ 	.word	0x00000000
        /*0170*/ 	.short	0x0003
        /*0172*/ 	.short	0x0018
        /*0174*/ 	.byte	0x00, 0xf4, 0x21, 0x00


	//----- nvinfo : EIATTR_KPARAM_INFO
	.align		4
.L_54:
        /*0178*/ 	.byte	0x04, 0x17
        /*017a*/ 	.short	(.L_56 - .L_55)
.L_55:
        /*017c*/ 	.word	0x00000000
        /*0180*/ 	.short	0x0002
        /*0182*/ 	.short	0x0010
        /*0184*/ 	.byte	0x00, 0xf4, 0x21, 0x00


	//----- nvinfo : EIATTR_KPARAM_INFO
	.align		4
.L_56:
        /*0188*/ 	.byte	0x04, 0x17
        /*018a*/ 	.short	(.L_58 - .L_57)
.L_57:
        /*018c*/ 	.word	0x00000000
        /*0190*/ 	.short	0x0001
        /*0192*/ 	.short	0x0008
        /*0194*/ 	.byte	0x00, 0xf4, 0x21, 0x00


	//----- nvinfo : EIATTR_KPARAM_INFO
	.align		4
.L_58:
        /*0198*/ 	.byte	0x04, 0x17
        /*019a*/ 	.short	(.L_60 - .L_59)
.L_59:
        /*019c*/ 	.word	0x00000000
        /*01a0*/ 	.short	0x0000
        /*01a2*/ 	.short	0x0000
        /*01a4*/ 	.byte	0x00, 0xf4, 0x21, 0x00


	//----- nvinfo : EIATTR_SPARSE_MMA_MASK
	.align		4
.L_60:
        /*01a8*/ 	.byte	0x03, 0x50
        /*01aa*/ 	.short	0x0000


	//----- nvinfo : EIATTR_MAXREG_COUNT
	.align		4
        /*01ac*/ 	.byte	0x03, 0x1b
        /*01ae*/ 	.short	0x00ff


	//----- nvinfo : EIATTR_NUM_BARRIERS
	.align		4
        /*01b0*/ 	.byte	0x02, 0x4c
        /*01b2*/ 	.byte	0x01
	.zero		1


	//----- nvinfo : EIATTR_ANNOTATIONS
	.align		4
        /*01b4*/ 	.byte	0x04, 0x55
        /*01b6*/ 	.short	(.L_62 - .L_61)


	//   ....[0]....
.L_61:
        /*01b8*/ 	.word	0x00000001
        /*01bc*/ 	.byte	0x00, 0x12, 0x00, 0x00, 0x01, 0x00, 0x00, 0x00, 0x40, 0x12, 0x00, 0x00, 0x01, 0x00, 0x00, 0x00
        /* <DEDUP_REMOVED lines=76> */
        /*068c*/ 	.byte	0x40, 0x4b, 0x00, 0x00, 0x01, 0x00, 0x00, 0x00, 0x90, 0x4e, 0x00, 0x00


	//----- nvinfo : EIATTR_MERCURY_ISA_VERSION
	.align		4
.L_62:
        /*0698*/ 	.byte	0x03, 0x5f
        /*069a*/ 	.short	0x0101


	//----- nvinfo : EIATTR_COOP_GROUP_MASK_REGIDS
	.align		4
        /*069c*/ 	.byte	0x04, 0x29
        /*069e*/ 	.short	(.L_64 - .L_63)


	//   ....[0]....
.L_63:
        /*06a0*/ 	.word	0xffffffff


	//   ....[1]....
        /*06a4*/ 	.word	0xffffffff


	//   ....[2]....
        /*06a8*/ 	.word	0xffffffff


	//   ....[3]....
        /*06ac*/ 	.word	0xffffffff


	//   ....[4]....
        /*06b0*/ 	.word	0xffffffff


	//   ....[5]....
        /*06b4*/ 	.word	0xffffffff


	//   ....[6]....
        /*06b8*/ 	.word	0xffffffff


	//   ....[7]....
        /*06bc*/ 	.word	0xffffffff


	//   ....[8]....
        /*06c0*/ 	.word	0xffffffff


	//   ....[9]....
        /*06c4*/ 	.word	0xffffffff


	//   ....[10]....
        /*06c8*/ 	.word	0xffffffff


	//   ....[11]....
        /*06cc*/ 	.word	0xffffffff


	//   ....[12]....
        /*06d0*/ 	.word	0xffffffff


	//   ....[13]....
        /*06d4*/ 	.word	0xffffffff


	//   ....[14]....
        /*06d8*/ 	.word	0xffffffff


	//   ....[15]....
        /*06dc*/ 	.word	0xffffffff


	//   ....[16]....
        /*06e0*/ 	.word	0xffffffff


	//   ....[17]....
        /*06e4*/ 	.word	0xffffffff


	//   ....[18]....
        /*06e8*/ 	.word	0xffffffff


	//   ....[19]....
        /*06ec*/ 	.word	0xffffffff


	//----- nvinfo : EIATTR_COOP_GROUP_INSTR_OFFSETS
	.align		4
.L_64:
        /*06f0*/ 	.byte	0x04, 0x28
        /*06f2*/ 	.short	(.L_66 - .L_65)


	//   ....[0]....
.L_65:
        /*06f4*/ 	.word	0x00004c70


	//   ....[1]....
        /*06f8*/ 	.word	0x00004c80


	//   ....[2]....
        /*06fc*/ 	.word	0x00004c90


	//   ....[3]....
        /*0700*/ 	.word	0x00004ca0


	//   ....[4]....
        /*0704*/ 	.word	0x00004cd0


	//   ....[5]....
        /*0708*/ 	.word	0x00004cf0


	//   ....[6]....
        /*070c*/ 	.word	0x00004d10


	//   ....[7]....
        /*0710*/ 	.word	0x00004d20


	//   ....[8]....
        /*0714*/ 	.word	0x00004df0


	//   ....[9]....
        /*0718*/ 	.word	0x00004e10


	//   ....[10]....
        /*071c*/ 	.word	0x000052a0


	//   ....[11]....
        /*0720*/ 	.word	0x000052c0


	//   ....[12]....
        /*0724*/ 	.word	0x000052d0


	//   ....[13]....
        /*0728*/ 	.word	0x000052e0


	//   ....[14]....
        /*072c*/ 	.word	0x00005310


	//   ....[15]....
        /*0730*/ 	.word	0x00005330


	//   ....[16]....
        /*0734*/ 	.word	0x00005350


	//   ....[17]....
        /*0738*/ 	.word	0x00005360


	//   ....[18]....
        /*073c*/ 	.word	0x00005420


	//   ....[19]....
        /*0740*/ 	.word	0x00005440


	//----- nvinfo : EIATTR_EXIT_INSTR_OFFSETS
	.align		4
.L_66:
        /*0744*/ 	.byte	0x04, 0x1c
        /*0746*/ 	.short	(.L_68 - .L_67)


	//   ....[0]....
.L_67:
        /*0748*/ 	.word	0x000086a0


	//   ....[1]....
        /*074c*/ 	.word	0x000086d0


	//----- nvinfo : EIATTR_REQNTID
	.align		4
.L_68:
        /*0750*/ 	.byte	0x04, 0x10
        /*0752*/ 	.short	(.L_70 - .L_69)
.L_69:
        /*0754*/ 	.word	0x00000080
        /*0758*/ 	.word	0x00000001
        /*075c*/ 	.word	0x00000001


	//----- nvinfo : EIATTR_CBANK_PARAM_SIZE
	.align		4
.L_70:
        /*0760*/ 	.byte	0x03, 0x19
        /*0762*/ 	.short	0x0088


	//----- nvinfo : EIATTR_PARAM_CBANK
	.align		4
        /*0764*/ 	.byte	0x04, 0x0a
        /*0766*/ 	.short	(.L_72 - .L_71)
	.align		4
.L_71:
        /*0768*/ 	.word	index@(.nv.constant0.attn_fwd)
        /*076c*/ 	.short	0x0210
        /*076e*/ 	.short	0x0088


	//----- nvinfo : EIATTR_SW_WAR
	.align		4
.L_72:
        /*0770*/ 	.byte	0x04, 0x36
        /*0772*/ 	.short	(.L_74 - .L_73)
.L_73:
        /*0774*/ 	.word	0x00000008
.L_74:


//--------------------- .nv.callgraph             --------------------------
	.section	.nv.callgraph,"",@"SHT_CUDA_CALLGRAPH"
	.align	4
	.sectionentsize	8
	.align		4
        /*0000*/ 	.word	0x00000000
	.align		4
        /*0004*/ 	.word	0xffffffff
	.align		4
        /*0008*/ 	.word	0x00000000
	.align		4
        /*000c*/ 	.word	0xfffffffe
	.align		4
        /*0010*/ 	.word	0x00000000
	.align		4
        /*0014*/ 	.word	0xfffffffd
	.align		4
        /*0018*/ 	.word	0x00000000
	.align		4
        /*001c*/ 	.word	0xfffffffc


//--------------------- .nv.constant4             --------------------------
	.section	.nv.constant4,"a",@progbits
	.align	8
	.align		8
.nv.constant4:
        /*0000*/ 	.dword	_$_str


//--------------------- .text.attn_fwd            --------------------------
	.section	.text.attn_fwd,"ax",@progbits
	.align	128
        .global         attn_fwd
        .type           attn_fwd,@function
        .size           attn_fwd,(.L_x_3 - attn_fwd)
        .other          attn_fwd,@"STO_CUDA_ENTRY STV_DEFAULT"
attn_fwd:
.text.attn_fwd:
[----:B------:R-:W0:Y:S01]  /*0000*/  LDC R1, c[0x0][0x28] ;  /* 0x00000a00ff017b82 */ /* 0x000e220000000800 */
[----:B------:R-:W1:Y:S07]  /*0010*/  S2R R112, SR_CTAID.X ;  /* 0x0000000000707919 */ /* 0x000e6e0000002500 */
[----:B------:R-:W2:Y:S01]  /*0020*/  S2UR UR7, SR_CTAID.Y ;  /* 0x00000000000779c3 */ /* 0x000ea20000002600 */
[----:B------:R-:W-:Y:S01]  /*0030*/  ULDC.64 UR4, c[0x0][0x240] ;  /* 0x0000900000047ab9 */ /* 0x000fe20000000a00 */
[----:B------:R-:W-:Y:S01]  /*0040*/  ULDC.64 UR10, c[0x0][0x208] ;  /* 0x00008200000a7ab9 */ /* 0x000fe20000000a00 */
[----:B------:R-:W3:Y:S01]  /*0050*/  S2R R96, SR_TID.X ;  /* 0x0000000000607919 */ /* 0x000ee20000002100 */
[----:B0-----:R-:W-:-:S04]  /*0060*/  VIADD R1, R1, 0xfffffd90 ;  /* 0xfffffd9001017836 */ /* 0x001fc80000000000 */
[----:B------:R-:W0:Y:S08]  /*0070*/  LDC R19, c[0x0][0x248] ;  /* 0x00009200ff137b82 */ /* 0x000e300000000800 */
[----:B------:R-:W4:Y:S01]  /*0080*/  LDC.64 R50, c[0x0][0x210] ;  /* 0x00008400ff327b82 */ /* 0x000f220000000a00 */
[----:B--2---:R-:W-:-:S04]  /*0090*/  UIMAD UR4, UR7, UR4, URZ ;  /* 0x00000004070472a4 */ /* 0x004fc8000f8e023f */
[----:B------:R-:W-:Y:S01]  /*00a0*/  USHF.L.U32 UR6, UR4, 0x1, URZ ;  /* 0x0000000104067899 */ /* 0x000fe2000800063f */
[----:B-1----:R-:W-:Y:S01]  /*00b0*/  IMAD.SHL.U32 R112, R112, 0x20, RZ ;  /* 0x0000002070707824 */ /* 0x002fe200078e00ff */
[----:B---3--:R-:W-:-:S04]  /*00c0*/  SHF.R.U32.HI R2, RZ, 0x5, R96 ;  /* 0x00000005ff027819 */ /* 0x008fc80000011660 */
[----:B------:R-:W-:Y:S02]  /*00d0*/  LOP3.LUT R0, R112, 0x1f, R96, 0xf8, !PT ;  /* 0x0000001f70007812 */ /* 0x000fe400078ef860 */
[----:B------:R-:W-:-:S03]  /*00e0*/  SGXT.U32 R2, R2, 0x2 ;  /* 0x000000020202781a */ /* 0x000fc60000000000 */
[----:B------:R-:W-:Y:S01]  /*00f0*/  IMAD R0, R0, UR5, RZ ;  /* 0x0000000500007c24 */ /* 0x000fe2000f8e02ff */
[----:B------:R-:W-:Y:S01]  /*0100*/  UIMAD.WIDE UR4, UR4, 0x2, URZ ;  /* 0x00000002040478a5 */ /* 0x000fe2000f8e023f */
[----:B0-----:R-:W-:Y:S02]  /*0110*/  IMAD R4, R2, R19, RZ ;  /* 0x0000001302047224 */ /* 0x001fe400078e02ff */
[C---:B------:R-:W-:Y:S02]  /*0120*/  IMAD.SHL.U32 R3, R0.reuse, 0x2, RZ ;  /* 0x0000000200037824 */ /* 0x040fe400078e00ff */
[----:B------:R-:W-:-:S03]  /*0130*/  IMAD.HI R0, R0, 0x2, RZ ;  /* 0x0000000200007827 */ /* 0x000fc600078e02ff */
[----:B----4-:R-:W-:Y:S01]  /*0140*/  IADD3 R49, P0, P1, R3, UR6, R50 ;  /* 0x0000000603317c10 */ /* 0x010fe2000f91e032 */
[----:B------:R-:W-:-:S03]  /*0150*/  IMAD R5, R19, 0x4, R4 ;  /* 0x0000000413057824 */ /* 0x000fc600078e0204 */
[----:B------:R-:W-:Y:S01]  /*0160*/  IADD3.X R51, R0, UR5, R51, P0, P1 ;  /* 0x0000000500337c10 */ /* 0x000fe200087e2433 */
[----:B------:R-:W-:Y:S01]  /*0170*/  IMAD R7, R19, 0x4, R5 ;  /* 0x0000000413077824 */ /* 0x000fe200078e0205 */
[----:B------:R-:W-:-:S03]  /*0180*/  LEA R2, P0, R4, R49, 0x1 ;  /* 0x0000003104027211 */ /* 0x000fc600078008ff */
[----:B------:R-:W-:Y:S01]  /*0190*/  IMAD R0, R19, 0x4, R7 ;  /* 0x0000000413007824 */ /* 0x000fe200078e0207 */
[----:B------:R-:W-:Y:S02]  /*01a0*/  LEA.HI.X.SX32 R3, R4, R51, 0x1, P0 ;  /* 0x0000003304037211 */ /* 0x000fe400000f0eff */
[----:B------:R-:W-:Y:S02]  /*01b0*/  LEA R4, P0, R5, R49, 0x1 ;  /* 0x0000003105047211 */ /* 0x000fe400078008ff */
[----:B------:R-:W-:Y:S01]  /*01c0*/  LEA R11, R19, R0, 0x2 ;  /* 0x00000000130b7211 */ /* 0x000fe200078e10ff */
[----:B------:R0:W2:Y:S01]  /*01d0*/  LDG.E.U16 R21, desc[UR10][R2.64] ;  /* 0x0000000a02157981 */ /* 0x0000a2000c1e1500 */
[----:B------:R-:W-:Y:S02]  /*01e0*/  LEA.HI.X.SX32 R5, R5, R51, 0x1, P0 ;  /* 0x0000003305057211 */ /* 0x000fe400000f0eff */
[CC--:B------:R-:W-:Y:S02]  /*01f0*/  LEA R8, P0, R0.reuse, R49.reuse, 0x1 ;  /* 0x0000003100087211 */ /* 0x0c0fe400078008ff */
[----:B------:R-:W-:Y:S01]  /*0200*/  LEA R6, P1, R7, R49, 0x1 ;  /* 0x0000003107067211 */ /* 0x000fe200078208ff */
[----:B------:R-:W3:Y:S01]  /*0210*/  LDG.E.U16 R20, desc[UR10][R4.64] ;  /* 0x0000000a04147981 */ /* 0x000ee2000c1e1500 */
[----:B------:R-:W-:Y:S01]  /*0220*/  LEA.HI.X.SX32 R9, R0, R51, 0x1, P0 ;  /* 0x0000003300097211 */ /* 0x000fe200000f0eff */
[----:B------:R-:W-:Y:S01]  /*0230*/  IMAD R0, R19, 0x4, R11 ;  /* 0x0000000413007824 */ /* 0x000fe200078e020b */
[----:B------:R-:W-:-:S02]  /*0240*/  LEA R10, P0, R11, R49, 0x1 ;  /* 0x000000310b0a7211 */ /* 0x000fc400078008ff */
[-C--:B------:R-:W-:Y:S01]  /*0250*/  LEA.HI.X.SX32 R7, R7, R51.reuse, 0x1, P1 ;  /* 0x0000003307077211 */ /* 0x080fe200008f0eff */
[----:B------:R-:W-:Y:S01]  /*0260*/  IMAD R13, R19, 0x4, R0 ;  /* 0x00000004130d7824 */ /* 0x000fe200078e0200 */
[----:B------:R-:W-:Y:S01]  /*0270*/  LEA.HI.X.SX32 R11, R11, R51, 0x1, P0 ;  /* 0x000000330b0b7211 */ /* 0x000fe200000f0eff */
[----:B------:R-:W4:Y:S01]  /*0280*/  LDG.E.U16 R22, desc[UR10][R8.64] ;  /* 0x0000000a08167981 */ /* 0x000f22000c1e1500 */
[C---:B0-----:R-:W-:Y:S01]  /*0290*/  LEA R2, P0, R0.reuse, R49, 0x1 ;  /* 0x0000003100027211 */ /* 0x041fe200078008ff */
[C---:B------:R-:W-:Y:S02]  /*02a0*/  IMAD R14, R19.reuse, 0x4, R13 ;  /* 0x00000004130e7824 */ /* 0x040fe400078e020d */
[----:B------:R0:W5:Y:S01]  /*02b0*/  LDG.E.U16 R23, desc[UR10][R6.64] ;  /* 0x0000000a06177981 */ /* 0x000162000c1e1500 */
[----:B------:R-:W-:Y:S01]  /*02c0*/  LEA.HI.X.SX32 R3, R0, R51, 0x1, P0 ;  /* 0x0000003300037211 */ /* 0x000fe200000f0eff */
[----:B------:R-:W-:Y:S01]  /*02d0*/  IMAD R0, R19, 0x4, R14 ;  /* 0x0000000413007824 */ /* 0x000fe200078e020e */
[-C--:B------:R-:W-:Y:S01]  /*02e0*/  LEA R12, P1, R13, R49.reuse, 0x1 ;  /* 0x000000310d0c7211 */ /* 0x080fe200078208ff */
[----:B------:R1:W3:Y:S01]  /*02f0*/  LDG.E.U16 R25, desc[UR10][R10.64] ;  /* 0x0000000a0a197981 */ /* 0x0002e2000c1e1500 */
[----:B0-----:R-:W-:Y:S01]  /*0300*/  LEA R6, P0, R14, R49, 0x1 ;  /* 0x000000310e067211 */ /* 0x001fe200078008ff */
[----:B------:R-:W-:-:S02]  /*0310*/  IMAD R9, R19, 0x4, R0 ;  /* 0x0000000413097824 */ /* 0x000fc400078e0200 */
[----:B------:R0:W4:Y:S01]  /*0320*/  LDG.E.U16 R24, desc[UR10][R2.64] ;  /* 0x0000000a02187981 */ /* 0x000122000c1e1500 */
[----:B------:R-:W-:Y:S02]  /*0330*/  LEA.HI.X.SX32 R7, R14, R51, 0x1, P0 ;  /* 0x000000330e077211 */ /* 0x000fe400000f0eff */
[C---:B------:R-:W-:Y:S02]  /*0340*/  LEA R4, P0, R0.reuse, R49, 0x1 ;  /* 0x0000003100047211 */ /* 0x040fe400078008ff */
[-C--:B------:R-:W-:Y:S01]  /*0350*/  LEA.HI.X.SX32 R13, R13, R51.reuse, 0x1, P1 ;  /* 0x000000330d0d7211 */ /* 0x080fe200008f0eff */
[----:B------:R-:W4:Y:S01]  /*0360*/  LDG.E.U16 R26, desc[UR10][R6.64] ;  /* 0x0000000a061a7981 */ /* 0x000f22000c1e1500 */
[----:B------:R-:W-:Y:S02]  /*0370*/  LEA.HI.X.SX32 R5, R0, R51, 0x1, P0 ;  /* 0x0000003300057211 */ /* 0x000fe400000f0eff */
[----:B------:R-:W-:Y:S01]  /*0380*/  LEA R0, R19, R9, 0x2 ;  /* 0x0000000913007211 */ /* 0x000fe200078e10ff */
[----:B------:R0:W4:Y:S01]  /*0390*/  LDG.E.U16 R27, desc[UR10][R12.64] ;  /* 0x0000000a0c1b7981 */ /* 0x000122000c1e1500 */
[----:B------:R-:W-:-:S02]  /*03a0*/  LEA R8, P0, R9, R49, 0x1 ;  /* 0x0000003109087211 */ /* 0x000fc400078008ff */
[C---:B-1----:R-:W-:Y:S01]  /*03b0*/  LEA R10, P1, R0.reuse, R49, 0x1 ;  /* 0x00000031000a7211 */ /* 0x042fe200078208ff */
[----:B------:R-:W-:Y:S01]  /*03c0*/  IMAD R14, R19, 0x4, R0 ;  /* 0x00000004130e7824 */ /* 0x000fe200078e0200 */
[-C--:B------:R-:W-:Y:S01]  /*03d0*/  LEA.HI.X.SX32 R9, R9, R51.reuse, 0x1, P0 ;  /* 0x0000003309097211 */ /* 0x080fe200000f0eff */
[----:B------:R1:W4:Y:S01]  /*03e0*/  LDG.E.U16 R29, desc[UR10][R4.64] ;  /* 0x0000000a041d7981 */ /* 0x000322000c1e1500 */
[----:B------:R-:W-:Y:S01]  /*03f0*/  LEA.HI.X.SX32 R11, R0, R51, 0x1, P1 ;  /* 0x00000033000b7211 */ /* 0x000fe200008f0eff */
[C---:B------:R-:W-:Y:S01]  /*0400*/  IMAD R0, R19.reuse, 0x4, R14 ;  /* 0x0000000413007824 */ /* 0x040fe200078e020e */
[C---:B0-----:R-:W-:Y:S01]  /*0410*/  LEA R2, P0, R14.reuse, R49, 0x1 ;  /* 0x000000310e027211 */ /* 0x041fe200078008ff */
[----:B------:R0:W4:Y:S03]  /*0420*/  LDG.E.U16 R28, desc[UR10][R8.64] ;  /* 0x0000000a081c7981 */ /* 0x000126000c1e1500 */
[----:B------:R-:W-:Y:S01]  /*0430*/  LEA.HI.X.SX32 R3, R14, R51, 0x1, P0 ;  /* 0x000000330e037211 */ /* 0x000fe200000f0eff */
[C---:B------:R-:W-:Y:S01]  /*0440*/  IMAD R13, R19.reuse, 0x4, R0 ;  /* 0x00000004130d7824 */ /* 0x040fe200078e0200 */
[C---:B------:R-:W-:Y:S01]  /*0450*/  LEA R6, P0, R0.reuse, R49, 0x1 ;  /* 0x0000003100067211 */ /* 0x040fe200078008ff */
[----:B------:R0:W4:Y:S03]  /*0460*/  LDG.E.U16 R31, desc[UR10][R10.64] ;  /* 0x0000000a0a1f7981 */ /* 0x000126000c1e1500 */
[----:B------:R-:W-:Y:S01]  /*0470*/  LEA.HI.X.SX32 R7, R0, R51, 0x1, P0 ;  /* 0x0000003300077211 */ /* 0x000fe200000f0eff */
[----:B------:R-:W-:Y:S01]  /*0480*/  IMAD R0, R19, 0x4, R13 ;  /* 0x0000000413007824 */ /* 0x000fe200078e020d */
[-C--:B-1----:R-:W-:Y:S01]  /*0490*/  LEA R4, P0, R13, R49.reuse, 0x1 ;  /* 0x000000310d047211 */ /* 0x082fe200078008ff */
[----:B------:R1:W4:Y:S02]  /*04a0*/  LDG.E.U16 R30, desc[UR10][R2.64] ;  /* 0x0000000a021e7981 */ /* 0x000324000c1e1500 */
[----:B------:R-:W-:Y:S01]  /*04b0*/  IMAD R14, R19, 0x4, R0 ;  /* 0x00000004130e7824 */ /* 0x000fe200078e0200 */
[----:B------:R-:W-:Y:S01]  /*04c0*/  LEA R12, P1, R0, R49, 0x1 ;  /* 0x00000031000c7211 */ /* 0x000fe200078208ff */
[----:B------:R1:W4:Y:S01]  /*04d0*/  LDG.E.U16 R33, desc[UR10][R6.64] ;  /* 0x0000000a06217981 */ /* 0x000322000c1e1500 */
[----:B------:R-:W-:-:S02]  /*04e0*/  LEA.HI.X.SX32 R5, R13, R51, 0x1, P0 ;  /* 0x000000330d057211 */ /* 0x000fc400000f0eff */
[----:B------:R-:W-:Y:S02]  /*04f0*/  LEA.HI.X.SX32 R13, R0, R51, 0x1, P1 ;  /* 0x00000033000d7211 */ /* 0x000fe400008f0eff */
[----:B------:R-:W-:Y:S01]  /*0500*/  LEA R0, R19, R14, 0x2 ;  /* 0x0000000e13007211 */ /* 0x000fe200078e10ff */
[----:B------:R1:W4:Y:S01]  /*0510*/  LDG.E.U16 R32, desc[UR10][R4.64] ;  /* 0x0000000a04207981 */ /* 0x000322000c1e1500 */
[----:B0-----:R-:W-:-:S03]  /*0520*/  LEA R8, P0, R14, R49, 0x1 ;  /* 0x000000310e087211 */ /* 0x001fc600078008ff */
[C---:B------:R-:W-:Y:S01]  /*0530*/  IMAD R10, R19.reuse, 0x4, R0 ;  /* 0x00000004130a7824 */ /* 0x040fe200078e0200 */
[----:B------:R-:W-:Y:S01]  /*0540*/  LEA.HI.X.SX32 R9, R14, R51, 0x1, P0 ;  /* 0x000000330e097211 */ /* 0x000fe200000f0eff */
[----:B------:R0:W4:Y:S01]  /*0550*/  LDG.E.U16 R35, desc[UR10][R12.64] ;  /* 0x0000000a0c237981 */ /* 0x000122000c1e1500 */
[C---:B-1----:R-:W-:Y:S01]  /*0560*/  LEA R2, P0, R0.reuse, R49, 0x1 ;  /* 0x0000003100027211 */ /* 0x042fe200078008ff */
[C---:B------:R-:W-:Y:S02]  /*0570*/  IMAD R11, R19.reuse, 0x4, R10 ;  /* 0x00000004130b7824 */ /* 0x040fe400078e020a */
[----:B------:R1:W4:Y:S01]  /*0580*/  LDG.E.U16 R34, desc[UR10][R8.64] ;  /* 0x0000000a08227981 */ /* 0x000322000c1e1500 */
[----:B------:R-:W-:Y:S01]  /*0590*/  LEA.HI.X.SX32 R3, R0, R51, 0x1, P0 ;  /* 0x0000003300037211 */ /* 0x000fe200000f0eff */
[----:B------:R-:W-:Y:S01]  /*05a0*/  IMAD R0, R19, 0x4, R11 ;  /* 0x0000000413007824 */ /* 0x000fe200078e020b */
[----:B------:R-:W-:-:S03]  /*05b0*/  LEA R6, P0, R10, R49, 0x1 ;  /* 0x000000310a067211 */ /* 0x000fc600078008ff */
[----:B------:R-:W-:Y:S01]  /*05c0*/  IMAD R14, R19, 0x4, R0 ;  /* 0x00000004130e7824 */ /* 0x000fe200078e0200 */
[----:B------:R-:W-:Y:S01]  /*05d0*/  LEA R4, P1, R11, R49, 0x1 ;  /* 0x000000310b047211 */ /* 0x000fe200078208ff */
[----:B------:R1:W4:Y:S02]  /*05e0*/  LDG.E.U16 R37, desc[UR10][R2.64] ;  /* 0x0000000a02257981 */ /* 0x000324000c1e1500 */
[C---:B------:R-:W-:Y:S01]  /*05f0*/  IMAD R15, R19.reuse, 0x4, R14 ;  /* 0x00000004130f7824 */ /* 0x040fe200078e020e */
[----:B------:R-:W-:Y:S02]  /*0600*/  LEA.HI.X.SX32 R7, R10, R51, 0x1, P0 ;  /* 0x000000330a077211 */ /* 0x000fe400000f0eff */
[----:B------:R-:W-:Y:S02]  /*0610*/  LEA R10, P0, R0, R49, 0x1 ;  /* 0x00000031000a7211 */ /* 0x000fe400078008ff */
[----:B0-----:R-:W-:Y:S01]  /*0620*/  LEA R13, R19, R15, 0x2 ;  /* 0x0000000f130d7211 */ /* 0x001fe200078e10ff */
[----:B------:R0:W4:Y:S01]  /*0630*/  LDG.E.U16 R36, desc[UR10][R6.64] ;  /* 0x0000000a06247981 */ /* 0x000122000c1e1500 */
[----:B------:R-:W-:-:S02]  /*0640*/  LEA.HI.X.SX32 R5, R11, R51, 0x1, P1 ;  /* 0x000000330b057211 */ /* 0x000fc400008f0eff */
[----:B------:R-:W-:Y:S01]  /*0650*/  LEA.HI.X.SX32 R11, R0, R51, 0x1, P0 ;  /* 0x00000033000b7211 */ /* 0x000fe200000f0eff */
[C---:B------:R-:W-:Y:S01]  /*0660*/  IMAD R0, R19.reuse, 0x4, R13 ;  /* 0x0000000413007824 */ /* 0x040fe200078e020d */
[C---:B-1----:R-:W-:Y:S01]  /*0670*/  LEA R8, P0, R14.reuse, R49, 0x1 ;  /* 0x000000310e087211 */ /* 0x042fe200078008ff */
[----:B------:R1:W4:Y:S03]  /*0680*/  LDG.E.U16 R39, desc[UR10][R4.64] ;  /* 0x0000000a04277981 */ /* 0x000326000c1e1500 */
[----:B------:R-:W-:Y:S01]  /*0690*/  LEA.HI.X.SX32 R9, R14, R51, 0x1, P0 ;  /* 0x000000330e097211 */ /* 0x000fe200000f0eff */
[----:B------:R-:W-:Y:S01]  /*06a0*/  IMAD R14, R19, 0x4, R0 ;  /* 0x00000004130e7824 */ /* 0x000fe200078e0200 */
[----:B------:R-:W-:Y:S01]  /*06b0*/  LEA R2, P0, R15, R49, 0x1 ;  /* 0x000000310f027211 */ /* 0x000fe200078008ff */
[----:B------:R1:W4:Y:S02]  /*06c0*/  LDG.E.U16 R38, desc[UR10][R10.64] ;  /* 0x0000000a0a267981 */ /* 0x000324000c1e1500 */
[----:B------:R-:W-:Y:S01]  /*06d0*/  IMAD R16, R19, 0x4, R14 ;  /* 0x0000000413107824 */ /* 0x000fe200078e020e */
[----:B------:R-:W-:Y:S01]  /*06e0*/  LEA.HI.X.SX32 R3, R15, R51, 0x1, P0 ;  /* 0x000000330f037211 */ /* 0x000fe200000f0eff */
[----:B------:R1:W4:Y:S02]  /*06f0*/  LDG.E.U16 R41, desc[UR10][R8.64] ;  /* 0x0000000a08297981 */ /* 0x000324000c1e1500 */
[C---:B------:R-:W-:Y:S01]  /*0700*/  IMAD R15, R19.reuse, 0x4, R16 ;  /* 0x00000004130f7824 */ /* 0x040fe200078e0210 */
[-C--:B0-----:R-:W-:Y:S01]  /*0710*/  LEA R6, P0, R14, R49.reuse, 0x1 ;  /* 0x000000310e067211 */ /* 0x081fe200078008ff */
[----:B------:R0:W4:Y:S02]  /*0720*/  LDG.E.U16 R40, desc[UR10][R2.64] ;  /* 0x0000000a02287981 */ /* 0x000124000c1e1500 */
[----:B------:R-:W-:Y:S01]  /*0730*/  IMAD R17, R19, 0x4, R15 ;  /* 0x0000000413117824 */ /* 0x000fe200078e020f */
[----:B------:R-:W-:-:S02]  /*0740*/  LEA R12, P1, R13, R49, 0x1 ;  /* 0x000000310d0c7211 */ /* 0x000fc400078208ff */
[----:B------:R-:W-:Y:S02]  /*0750*/  LEA.HI.X.SX32 R7, R14, R51, 0x1, P0 ;  /* 0x000000330e077211 */ /* 0x000fe400000f0eff */
[----:B-1----:R-:W-:Y:S02]  /*0760*/  LEA R5, R19, R17, 0x2 ;  /* 0x0000001113057211 */ /* 0x002fe400078e10ff */
[----:B------:R-:W-:Y:S01]  /*0770*/  LEA R10, P0, R15, R49, 0x1 ;  /* 0x000000310f0a7211 */ /* 0x000fe200078008ff */
[----:B------:R1:W4:Y:S01]  /*0780*/  LDG.E.U16 R45, desc[UR10][R6.64] ;  /* 0x0000000a062d7981 */ /* 0x000322000c1e1500 */
[-C--:B------:R-:W-:Y:S01]  /*0790*/  LEA.HI.X.SX32 R13, R13, R51.reuse, 0x1, P1 ;  /* 0x000000330d0d7211 */ /* 0x080fe200008f0eff */
[----:B------:R-:W-:Y:S01]  /*07a0*/  IMAD R18, R19, 0x4, R5 ;  /* 0x0000000413127824 */ /* 0x000fe200078e0205 */
[----:B------:R-:W-:Y:S02]  /*07b0*/  LEA.HI.X.SX32 R11, R15, R51, 0x1, P0 ;  /* 0x000000330f0b7211 */ /* 0x000fe400000f0eff */
[-C--:B------:R-:W-:Y:S01]  /*07c0*/  LEA R8, P1, R5, R49.reuse, 0x1 ;  /* 0x0000003105087211 */ /* 0x080fe200078208ff */
[----:B------:R-:W-:Y:S01]  /*07d0*/  IMAD R15, R19, 0x4, R18 ;  /* 0x00000004130f7824 */ /* 0x000fe200078e0212 */
[C---:B------:R-:W-:Y:S01]  /*07e0*/  LEA R4, P0, R0.reuse, R49, 0x1 ;  /* 0x0000003100047211 */ /* 0x040fe200078008ff */
[----:B------:R1:W4:Y:S01]  /*07f0*/  LDG.E.U16 R43, desc[UR10][R12.64] ;  /* 0x0000000a0c2b7981 */ /* 0x000322000c1e1500 */
[-C--:B------:R-:W-:Y:S01]  /*0800*/  LEA.HI.X.SX32 R9, R5, R51.reuse, 0x1, P1 ;  /* 0x0000003305097211 */ /* 0x080fe200008f0eff */
[----:B------:R-:W-:Y:S01]  /*0810*/  IMAD R19, R19, 0x4, R15 ;  /* 0x0000000413137824 */ /* 0x000fe200078e020f */
[----:B------:R-:W-:Y:S01]  /*0820*/  LEA.HI.X.SX32 R5, R0, R51, 0x1, P0 ;  /* 0x0000003300057211 */ /* 0x000fe200000f0eff */
[----:B------:R1:W4:Y:S01]  /*0830*/  LDG.E.U16 R47, desc[UR10][R10.64] ;  /* 0x0000000a0a2f7981 */ /* 0x000322000c1e1500 */
[----:B0-----:R-:W-:-:S02]  /*0840*/  LEA R2, P0, R16, R49, 0x1 ;  /* 0x0000003110027211 */ /* 0x001fc400078008ff */
[-C--:B-1----:R-:W-:Y:S01]  /*0850*/  LEA R6, P1, R17, R49.reuse, 0x1 ;  /* 0x0000003111067211 */ /* 0x082fe200078208ff */
[----:B------:R-:W4:Y:S01]  /*0860*/  LDG.E.U16 R9, desc[UR10][R8.64] ;  /* 0x0000000a08097981 */ /* 0x000f22000c1e1500 */
[----:B------:R-:W-:Y:S02]  /*0870*/  LEA R14, P2, R15, R49, 0x1 ;  /* 0x000000310f0e7211 */ /* 0x000fe400078408ff */
[-C--:B------:R-:W-:Y:S02]  /*0880*/  LEA.HI.X.SX32 R3, R16, R51.reuse, 0x1, P0 ;  /* 0x0000003310037211 */ /* 0x080fe400000f0eff */
[----:B------:R-:W-:Y:S01]  /*0890*/  LEA.HI.X.SX32 R7, R17, R51, 0x1, P1 ;  /* 0x0000003311077211 */ /* 0x000fe200008f0eff */
[----:B------:R-:W4:Y:S01]  /*08a0*/  LDG.E.U16 R16, desc[UR10][R4.64] ;  /* 0x0000000a04107981 */ /* 0x000f22000c1e1500 */
[-C--:B------:R-:W-:Y:S02]  /*08b0*/  LEA R12, P0, R18, R49.reuse, 0x1 ;  /* 0x00000031120c7211 */ /* 0x080fe400078008ff */
[----:B------:R-:W-:Y:S01]  /*08c0*/  LEA R10, P1, R19, R49, 0x1 ;  /* 0x00000031130a7211 */ /* 0x000fe200078208ff */
[----:B------:R-:W4:Y:S01]  /*08d0*/  LDG.E.U16 R42, desc[UR10][R6.64] ;  /* 0x0000000a062a7981 */ /* 0x000f22000c1e1500 */
[----:B------:R-:W-:-:S02]  /*08e0*/  LEA.HI.X.SX32 R15, R15, R51, 0x1, P2 ;  /* 0x000000330f0f7211 */ /* 0x000fc400010f0eff */
[-C--:B------:R-:W-:Y:S02]  /*08f0*/  LEA.HI.X.SX32 R13, R18, R51.reuse, 0x1, P0 ;  /* 0x00000033120d7211 */ /* 0x080fe400000f0eff */
[----:B------:R-:W-:Y:S01]  /*0900*/  LEA.HI.X.SX32 R11, R19, R51, 0x1, P1 ;  /* 0x00000033130b7211 */ /* 0x000fe200008f0eff */
[----:B------:R-:W4:Y:S04]  /*0910*/  LDG.E.U16 R18, desc[UR10][R2.64] ;  /* 0x0000000a02127981 */ /* 0x000f28000c1e1500 */
[----:B------:R0:W4:Y:S04]  /*0920*/  LDG.E.U16 R15, desc[UR10][R14.64] ;  /* 0x0000000a0e0f7981 */ /* 0x000128000c1e1500 */
[----:B------:R-:W4:Y:S04]  /*0930*/  LDG.E.U16 R12, desc[UR10][R12.64] ;  /* 0x0000000a0c0c7981 */ /* 0x000f28000c1e1500 */
[----:B------:R-:W4:Y:S01]  /*0940*/  LDG.E.U16 R10, desc[UR10][R10.64] ;  /* 0x0000000a0a0a7981 */ /* 0x000f22000c1e1500 */
[----:B------:R-:W1:Y:S01]  /*0950*/  S2UR UR6, SR_CgaCtaId ;  /* 0x00000000000679c3 */ /* 0x000e620000008800 */
[----:B0-----:R-:W-:Y:S01]  /*0960*/  LOP3.LUT R14, R96, 0x3f, RZ, 0xc0, !PT ;  /* 0x0000003f600e7812 */ /* 0x001fe200078ec0ff */
[----:B------:R-:W-:Y:S01]  /*0970*/  VIADD R44, R112, 0x20 ;  /* 0x00000020702c7836 */ /* 0x000fe20000000000 */
[----:B------:R-:W-:Y:S01]  /*0980*/  SHF.R.S32.HI R0, RZ, 0x6, R96 ;  /* 0x00000006ff007819 */ /* 0x000fe20000011460 */
[----:B------:R-:W-:-:S02]  /*0990*/  UMOV UR4, 0x400 ;  /* 0x0000040000047882 */ /* 0x000fc40000000000 */
[----:B------:R-:W-:Y:S01]  /*09a0*/  IMAD.SHL.U32 R3, R14, 0x2, RZ ;  /* 0x000000020e037824 */ /* 0x000fe200078e00ff */
[----:B------:R-:W-:Y:S02]  /*09b0*/  SGXT R0, R0, 0x1 ;  /* 0x000000010000781a */ /* 0x000fe40000000200 */
[----:B------:R-:W-:Y:S02]  /*09c0*/  ISETP.GE.AND P0, PT, R44, 0x1, PT ;  /* 0x000000012c00780c */ /* 0x000fe40003f06270 */
[----:B------:R-:W-:-:S04]  /*09d0*/  LOP3.LUT R0, R3, 0x90, R0, 0x78, !PT ;  /* 0x0000009003007812 */ /* 0x000fc800078e7800 */
[----:B------:R-:W-:Y:S01]  /*09e0*/  LOP3.LUT R249, R0, 0x20, RZ, 0x3c, !PT ;  /* 0x0000002000f97812 */ /* 0x000fe200078e3cff */
[----:B-1----:R-:W-:Y:S01]  /*09f0*/  ULEA UR6, UR6, UR4, 0x18 ;  /* 0x0000000406067291 */ /* 0x002fe2000f8ec03f */
[----:B------:R-:W-:Y:S01]  /*0a00*/  IMAD.MOV.U32 R2, RZ, RZ, 0x3f800000 ;  /* 0x3f800000ff027424 */ /* 0x000fe200078e00ff */
[----:B------:R-:W-:Y:S01]  /*0a10*/  MOV R3, 0xff800000 ;  /* 0xff80000000037802 */ /* 0x000fe20000000f00 */
[----:B------:R-:W-:Y:S01]  /*0a20*/  IMAD.MOV.U32 R4, RZ, RZ, -0x800000 ;  /* 0xff800000ff047424 */ /* 0x000fe200078e00ff */
[----:B------:R-:W-:Y:S01]  /*0a30*/  CS2R R132, SRZ ;  /* 0x0000000000847805 */ /* 0x000fe2000001ff00 */
[----:B------:R-:W-:Y:S01]  /*0a40*/  IMAD.MOV.U32 R5, RZ, RZ, -0x800000 ;  /* 0xff800000ff057424 */ /* 0x000fe200078e00ff */
[----:B------:R-:W-:Y:S01]  /*0a50*/  CS2R R134, SRZ ;  /* 0x0000000000867805 */ /* 0x000fe2000001ff00 */
[----:B------:R-:W-:Y:S01]  /*0a60*/  IMAD.MOV.U32 R6, RZ, RZ, -0x800000 ;  /* 0xff800000ff067424 */ /* 0x000fe200078e00ff */
[----:B------:R-:W-:Y:S01]  /*0a70*/  CS2R R140, SRZ ;  /* 0x00000000008c7805 */ /* 0x000fe2000001ff00 */
[----:B------:R-:W-:Y:S01]  /*0a80*/  IMAD.MOV.U32 R8, RZ, RZ, 0x3f800000 ;  /* 0x3f800000ff087424 */ /* 0x000fe200078e00ff */
[----:B------:R-:W-:-:S02]  /*0a90*/  CS2R R142, SRZ ;  /* 0x00000000008e7805 */ /* 0x000fc4000001ff00 */
[----:B------:R-:W-:Y:S02]  /*0aa0*/  CS2R R136, SRZ ;  /* 0x0000000000887805 */ /* 0x000fe4000001ff00 */
[----:B------:R-:W-:Y:S02]  /*0ab0*/  CS2R R138, SRZ ;  /* 0x00000000008a7805 */ /* 0x000fe4000001ff00 */
[----:B------:R-:W-:Y:S02]  /*0ac0*/  CS2R R80, SRZ ;  /* 0x0000000000507805 */ /* 0x000fe4000001ff00 */
[----:B------:R-:W-:Y:S02]  /*0ad0*/  CS2R R82, SRZ ;  /* 0x0000000000527805 */ /* 0x000fe4000001ff00 */
[----:B------:R-:W-:Y:S02]  /*0ae0*/  CS2R R108, SRZ ;  /* 0x00000000006c7805 */ /* 0x000fe4000001ff00 */
[----:B------:R-:W-:-:S02]  /*0af0*/  CS2R R110, SRZ ;  /* 0x00000000006e7805 */ /* 0x000fc4000001ff00 */
[----:B------:R-:W-:Y:S02]  /*0b00*/  CS2R R116, SRZ ;  /* 0x0000000000747805 */ /* 0x000fe4000001ff00 */
[----:B------:R-:W-:Y:S02]  /*0b10*/  CS2R R118, SRZ ;  /* 0x0000000000767805 */ /* 0x000fe4000001ff00 */
[----:B------:R-:W-:Y:S02]  /*0b20*/  CS2R R120, SRZ ;  /* 0x0000000000787805 */ /* 0x000fe4000001ff00 */
[----:B------:R-:W-:Y:S02]  /*0b30*/  CS2R R122, SRZ ;  /* 0x00000000007a7805 */ /* 0x000fe4000001ff00 */
[----:B------:R-:W-:Y:S02]  /*0b40*/  CS2R R124, SRZ ;  /* 0x00000000007c7805 */ /* 0x000fe4000001ff00 */
[----:B------:R-:W-:-:S02]  /*0b50*/  CS2R R126, SRZ ;  /* 0x00000000007e7805 */ /* 0x000fc4000001ff00 */
[C---:B------:R-:W-:Y:S02]  /*0b60*/  LOP3.LUT R102, R96.reuse, 0x7f, RZ, 0xc0, !PT ;  /* 0x0000007f60667812 */ /* 0x040fe400078ec0ff */
[C---:B------:R-:W-:Y:S02]  /*0b70*/  LOP3.LUT R115, R96.reuse, 0x1c, RZ, 0xc0, !PT ;  /* 0x0000001c60737812 */ /* 0x040fe400078ec0ff */
[----:B------:R-:W-:Y:S01]  /*0b80*/  LOP3.LUT R7, R96, 0x60, RZ, 0xc0, !PT ;  /* 0x0000006060077812 */ /* 0x000fe200078ec0ff */
[----:B--2---:R-:W-:Y:S04]  /*0b90*/  STS.U16 [R0+UR6+0x4000], R21 ;  /* 0x0040001500007988 */ /* 0x004fe80008000406 */
[----:B-----5:R0:W-:Y:S04]  /*0ba0*/  STS.U16 [R0+UR6+0x4200], R23 ;  /* 0x0042001700007988 */ /* 0x0201e80008000406 */
[----:B---3--:R-:W-:Y:S01]  /*0bb0*/  STS.U16 [R0+UR6+0x4400], R25 ;  /* 0x0044001900007988 */ /* 0x008fe20008000406 */
[----:B0-----:R-:W-:-:S03]  /*0bc0*/  MOV R23, 0x3f800000 ;  /* 0x3f80000000177802 */ /* 0x001fc60000000f00 */
[----:B----4-:R-:W-:Y:S04]  /*0bd0*/  STS.U16 [R0+UR6+0x4600], R27 ;  /* 0x0046001b00007988 */ /* 0x010fe80008000406 */
[----:B------:R-:W-:Y:S04]  /*0be0*/  STS.U16 [R0+UR6+0x4800], R29 ;  /* 0x0048001d00007988 */ /* 0x000fe80008000406 */
        /* <DEDUP_REMOVED lines=9> */
[----:B------:R0:W-:Y:S02]  /*0c80*/  STS.U16 [R0+UR6+0x5c00], R9 ;  /* 0x005c000900007988 */ /* 0x0001e40008000406 */
[----:B0-----:R-:W-:-:S02]  /*0c90*/  IMAD.MOV.U32 R9, RZ, RZ, 0x3f800000 ;  /* 0x3f800000ff097424 */ /* 0x001fc400078e00ff */
        /* <DEDUP_REMOVED lines=17> */
[----:B0-----:R-:W-:Y:S01]  /*0db0*/  IMAD.SHL.U32 R10, R96, 0x8, RZ ;  /* 0x00000008600a7824 */ /* 0x001fe200078e00ff */
[----:B------:R-:W-:Y:S06]  /*0dc0*/  @!P0 BRA `(.L_x_0) ;  /* 0x0000005800cc8947 */ /* 0x000fec0003800000 */
[----:B------:R-:W0:Y:S01]  /*0dd0*/  LDC R55, c[0x0][0x268] ;  /* 0x00009a00ff377b82 */ /* 0x000e220000000800 */
[----:B------:R-:W-:Y:S01]  /*0de0*/  SHF.R.U32.HI R2, RZ, 0x6, R96 ;  /* 0x00000006ff027819 */ /* 0x000fe20000011660 */
[----:B------:R-:W-:Y:S01]  /*0df0*/  IMAD.SHL.U32 R4, R96, 0x2, RZ ;  /* 0x0000000260047824 */ /* 0x000fe200078e00ff */
[----:B------:R-:W-:Y:S01]  /*0e00*/  LOP3.LUT R5, R10, 0x30, RZ, 0xc0, !PT ;  /* 0x000000300a057812 */ /* 0x000fe200078ec0ff */
[----:B------:R-:W-:Y:S01]  /*0e10*/  ULDC.64 UR4, c[0x0][0x260] ;  /* 0x0000980000047ab9 */ /* 0x000fe20000000a00 */
[----:B------:R-:W-:Y:S01]  /*0e20*/  SGXT.U32 R2, R2, 0x1 ;  /* 0x000000010202781a */ /* 0x000fe20000000000 */
[----:B------:R-:W-:Y:S01]  /*0e30*/  IMAD R14, R14, UR5, RZ ;  /* 0x000000050e0e7c24 */ /* 0x000fe2000f8e02ff */
[----:B------:R-:W-:Y:S01]  /*0e40*/  LOP3.LUT R10, R96, 0x7, RZ, 0xc0, !PT ;  /* 0x00000007600a7812 */ /* 0x000fe200078ec0ff */
[----:B------:R-:W1:Y:S01]  /*0e50*/  LDC.64 R62, c[0x0][0x220] ;  /* 0x00008800ff3e7b82 */ /* 0x000e620000000a00 */
[----:B------:R-:W-:Y:S01]  /*0e60*/  LOP3.LUT R252, R4, 0x6, RZ, 0xc0, !PT ;  /* 0x0000000604fc7812 */ /* 0x000fe200078ec0ff */
[C---:B------:R-:W-:Y:S01]  /*0e70*/  IMAD.SHL.U32 R24, R96.reuse, 0x80, RZ ;  /* 0x0000008060187824 */ /* 0x040fe200078e00ff */
[----:B------:R-:W-:Y:S01]  /*0e80*/  LOP3.LUT R11, R96, 0x10, RZ, 0xc0, !PT ;  /* 0x00000010600b7812 */ /* 0x000fe200078ec0ff */
[C---:B------:R-:W-:Y:S01]  /*0e90*/  IMAD R5, R10.reuse, 0x40, R5 ;  /* 0x000000400a057824 */ /* 0x040fe200078e0205 */
[--C-:B------:R-:W-:Y:S01]  /*0ea0*/  SHF.R.U32.HI R30, RZ, 0x1, R7.reuse ;  /* 0x00000001ff1e7819 */ /* 0x100fe20000011607 */
[C---:B------:R-:W-:Y:S01]  /*0eb0*/  IMAD.SHL.U32 R13, R10.reuse, 0x10, RZ ;  /* 0x000000100a0d7824 */ /* 0x040fe200078e00ff */
[----:B------:R-:W-:Y:S01]  /*0ec0*/  LEA.HI R252, R7, R252, RZ, 0x1e ;  /* 0x000000fc07fc7211 */ /* 0x000fe200078ff0ff */
[----:B------:R-:W-:Y:S01]  /*0ed0*/  IMAD R7, R10, 0x4, R7 ;  /* 0x000000040a077824 */ /* 0x000fe200078e0207 */
[--C-:B------:R-:W-:Y:S01]  /*0ee0*/  LOP3.LUT R10, R5, 0x10, R4.reuse, 0x78, !PT ;  /* 0x00000010050a7812 */ /* 0x100fe200078e7804 */
[----:B------:R-:W-:Y:S01]  /*0ef0*/  ULDC UR5, c[0x0][0x258] ;  /* 0x0000960000057ab9 */ /* 0x000fe20000000800 */
[----:B------:R-:W-:Y:S01]  /*0f00*/  LOP3.LUT R12, R13, 0x30, R4, 0x78, !PT ;  /* 0x000000300d0c7812 */ /* 0x000fe200078e7804 */
[C---:B------:R-:W-:Y:S01]  /*0f10*/  IMAD R4, R11.reuse, 0x4, R30 ;  /* 0x000000040b047824 */ /* 0x040fe200078e021e */
[----:B------:R-:W-:Y:S01]  /*0f20*/  UIMAD UR4, UR7, UR4, URZ ;  /* 0x00000004070472a4 */ /* 0x000fe2000f8e023f */
[----:B------:R-:W-:Y:S01]  /*0f30*/  IMAD R5, R102, UR5, RZ ;  /* 0x0000000566057c24 */ /* 0x000fe2000f8e02ff */
[----:B------:R-:W-:Y:S01]  /*0f40*/  LEA R10, R11, R10, 0x5 ;  /* 0x0000000a0b0a7211 */ /* 0x000fe200078e28ff */
[----:B0-----:R-:W-:Y:S01]  /*0f50*/  IMAD R6, R2, R55, RZ ;  /* 0x0000003702067224 */ /* 0x001fe200078e02ff */
[----:B------:R-:W-:Y:S01]  /*0f60*/  LOP3.LUT R13, R13, 0x780, R24, 0xf8, !PT ;  /* 0x000007800d0d7812 */ /* 0x000fe200078ef818 */
[----:B------:R-:W0:Y:S01]  /*0f70*/  LDC.64 R2, c[0x0][0x250] ;  /* 0x00009400ff027b82 */ /* 0x000e220000000a00 */
[----:B------:R-:W-:Y:S01]  /*0f80*/  IMAD.U32 R11, R7, 0x40, R12 ;  /* 0x00000040070b7824 */ /* 0x000fe200078e000c */
[----:B------:R-:W-:Y:S01]  /*0f90*/  USHF.L.U32 UR8, UR4, 0x1, URZ ;  /* 0x0000000104087899 */ /* 0x000fe2000800063f */
[----:B------:R-:W-:Y:S01]  /*0fa0*/  IMAD R8, R55, 0x2, R6 ;  /* 0x0000000237087824 */ /* 0x000fe200078e0206 */
[----:B------:R-:W-:Y:S01]  /*0fb0*/  ULDC.64 UR12, c[0x0][0x218] ;  /* 0x00008600000c7ab9 */ /* 0x000fe20000000a00 */
[----:B------:R-:W-:Y:S01]  /*0fc0*/  IMAD.U32 R12, R7, 0x20, R12 ;  /* 0x00000020070c7824 */ /* 0x000fe200078e000c */
[----:B------:R-:W-:Y:S01]  /*0fd0*/  UIMAD.WIDE UR4, UR4, 0x2, URZ ;  /* 0x00000002040478a5 */ /* 0x000fe2000f8e023f */
[----:B------:R-:W-:Y:S01]  /*0fe0*/  IMAD R9, R55, 0x2, R8 ;  /* 0x0000000237097824 */ /* 0x000fe200078e0208 */
[----:B------:R-:W-:Y:S01]  /*0ff0*/  LOP3.LUT R4, R13, R4, RZ, 0x3c, !PT ;  /* 0x000000040d047212 */ /* 0x000fe200078e3cff */
[----:B------:R-:W-:Y:S01]  /*1000*/  IMAD.SHL.U32 R25, R5, 0x2, RZ ;  /* 0x0000000205197824 */ /* 0x000fe200078e00ff */
[----:B------:R-:W-:Y:S01]  /*1010*/  LOP3.LUT R13, R13, 0x10, R96, 0x78, !PT ;  /* 0x000000100d0d7812 */ /* 0x000fe200078e7860 */
[----:B------:R-:W-:Y:S01]  /*1020*/  IMAD R15, R55, 0x2, R9 ;  /* 0x00000002370f7824 */ /* 0x000fe200078e0209 */
[----:B------:R-:W-:Y:S01]  /*1030*/  ULDC UR9, c[0x0][0x238] ;  /* 0x00008e0000097ab9 */ /* 0x000fe20000000800 */
[----:B------:R-:W-:Y:S01]  /*1040*/  IMAD.SHL.U32 R7, R14, 0x2, RZ ;  /* 0x000000020e077824 */ /* 0x000fe200078e00ff */
[----:B------:R-:W-:Y:S01]  /*1050*/  UMOV UR4, URZ ;  /* 0x0000003f00047c82 */ /* 0x000fe20008000000 */
[----:B------:R-:W-:Y:S01]  /*1060*/  IMAD.HI R5, R5, 0x2, RZ ;  /* 0x0000000205057827 */ /* 0x000fe200078e02ff */
[----:B------:R-:W-:-:S02]  /*1070*/  LEA R16, R55, R15, 0x1 ;  /* 0x0000000f37107211 */ /* 0x000fc400078e08ff */
[----:B-1----:R-:W-:Y:S01]  /*1080*/  IADD3 R61, P2, P3, R7, UR8, R62 ;  /* 0x00000008073d7c10 */ /* 0x002fe2000fb5e03e */
[----:B------:R-:W-:-:S04]  /*1090*/  IMAD.HI R14, R14, 0x2, RZ ;  /* 0x000000020e0e7827 */ /* 0x000fc800078e02ff */
[----:B------:R-:W-:Y:S01]  /*10a0*/  IMAD R17, R55, 0x2, R16 ;  /* 0x0000000237117824 */ /* 0x000fe200078e0210 */
[----:B------:R-:W-:Y:S01]  /*10b0*/  IADD3.X R63, R14, UR5, R63, P2, P3 ;  /* 0x000000050e3f7c10 */ /* 0x000fe200097e643f */
[----:B0-----:R-:W-:Y:S01]  /*10c0*/  IMAD R2, R2, UR7, RZ ;  /* 0x0000000702027c24 */ /* 0x001fe2000f8e02ff */
[----:B------:R-:W-:Y:S01]  /*10d0*/  LEA R36, P2, R9, R61, 0x1 ;  /* 0x0000003d09247211 */ /* 0x000fe200078408ff */
[----:B------:R-:W-:Y:S02]  /*10e0*/  IMAD R18, R55, 0x2, R17 ;  /* 0x0000000237127824 */ /* 0x000fe400078e0211 */
[C---:B------:R-:W-:Y:S01]  /*10f0*/  IMAD.SHL.U32 R24, R2.reuse, 0x2, RZ ;  /* 0x0000000202187824 */ /* 0x040fe200078e00ff */
[----:B------:R-:W-:Y:S01]  /*1100*/  LEA.HI.X.SX32 R37, R9, R63, 0x1, P2 ;  /* 0x0000003f09257211 */ /* 0x000fe200010f0eff */
[----:B------:R-:W-:Y:S02]  /*1110*/  IMAD R19, R55, 0x2, R18 ;  /* 0x0000000237137824 */ /* 0x000fe400078e0212 */
[----:B------:R-:W-:Y:S01]  /*1120*/  IMAD.HI R2, R2, 0x2, RZ ;  /* 0x0000000202027827 */ /* 0x000fe200078e02ff */
[----:B------:R-:W-:-:S03]  /*1130*/  IADD3 R24, P0, P1, R25, UR12, R24 ;  /* 0x0000000c19187c10 */ /* 0x000fc6000f91e018 */
[----:B------:R-:W-:Y:S01]  /*1140*/  IMAD R20, R55, 0x2, R19 ;  /* 0x0000000237147824 */ /* 0x000fe200078e0213 */
[----:B------:R-:W-:Y:S01]  /*1150*/  IADD3.X R25, R5, UR13, R2, P0, P1 ;  /* 0x0000000d05197c10 */ /* 0x000fe200087e2402 */
[----:B------:R-:W-:Y:S01]  /*1160*/  IMAD R191, R3, 0x44, RZ ;  /* 0x0000004403bf7824 */ /* 0x000fe200078e02ff */
[-C--:B------:R-:W-:Y:S01]  /*1170*/  LEA R40, P0, R6, R61.reuse, 0x1 ;  /* 0x0000003d06287211 */ /* 0x080fe200078008ff */
[----:B------:R-:W-:Y:S01]  /*1180*/  IMAD R21, R55, 0x2, R20 ;  /* 0x0000000237157824 */ /* 0x000fe200078e0214 */
[----:B------:R-:W-:Y:S01]  /*1190*/  LEA R38, P1, R8, R61, 0x1 ;  /* 0x0000003d08267211 */ /* 0x000fe200078208ff */
[C---:B------:R-:W-:Y:S01]  /*11a0*/  IMAD R179, R3.reuse, 0x22, RZ ;  /* 0x0000002203b37824 */ /* 0x040fe200078e02ff */
[----:B------:R-:W-:Y:S01]  /*11b0*/  LEA.HI.X.SX32 R41, R6, R63, 0x1, P0 ;  /* 0x0000003f06297211 */ /* 0x000fe200000f0eff */
[----:B------:R-:W-:Y:S01]  /*11c0*/  IMAD R187, R3, 0x42, RZ ;  /* 0x0000004203bb7824 */ /* 0x000fe200078e02ff */
[----:B------:R-:W-:Y:S01]  /*11d0*/  LEA R22, R55, R21, 0x1 ;  /* 0x0000001537167211 */ /* 0x000fe200078e08ff */
[C---:B------:R-:W-:Y:S01]  /*11e0*/  IMAD R137, R3.reuse, 0x24, RZ ;  /* 0x0000002403897824 */ /* 0x040fe200078e02ff */
[----:B------:R-:W-:Y:S01]  /*11f0*/  LEA.HI.X.SX32 R39, R8, R63, 0x1, P1 ;  /* 0x0000003f08277211 */ /* 0x000fe200008f0eff */
[----:B------:R0:W-:Y:S01]  /*1200*/  STL.64 [R1+0x70], R40 ;  /* 0x0000702801007387 */ /* 0x0001e20000100a00 */
[----:B------:R-:W-:Y:S01]  /*1210*/  IMAD R181, R3, 0x11, RZ ;  /* 0x0000001103b57824 */ /* 0x000fe200078e02ff */
[----:B------:R-:W-:Y:S01]  /*1220*/  IADD3 R238, P6, R187, R24, RZ ;  /* 0x00000018bbee7210 */ /* 0x000fe20007fde0ff */
[----:B------:R-:W-:Y:S01]  /*1230*/  IMAD R23, R55, 0x2, R22 ;  /* 0x0000000237177824 */ /* 0x000fe200078e0216 */
[----:B------:R1:W-:Y:S01]  /*1240*/  STL.64 [R1+0x68], R38 ;  /* 0x0000682601007387 */ /* 0x0003e20000100a00 */
[----:B------:R-:W-:-:S02]  /*1250*/  IMAD R195, R3, 0x46, RZ ;  /* 0x0000004603c37824 */ /* 0x000fc400078e02ff */
[----:B------:R-:W-:Y:S01]  /*1260*/  IMAD R26, R55, 0x2, R23 ;  /* 0x00000002371a7824 */ /* 0x000fe200078e0217 */
[----:B------:R2:W-:Y:S01]  /*1270*/  STL.64 [R1+0x60], R36 ;  /* 0x0000602401007387 */ /* 0x0005e20000100a00 */
[C---:B------:R-:W-:Y:S02]  /*1280*/  IMAD R183, R3.reuse, 0x21, RZ ;  /* 0x0000002103b77824 */ /* 0x040fe400078e02ff */
[----:B------:R-:W-:Y:S01]  /*1290*/  IMAD R141, R3, 0x12, RZ ;  /* 0x00000012038d7824 */ /* 0x000fe200078e02ff */
[----:B------:R-:W-:Y:S01]  /*12a0*/  LEA R27, R55, R26, 0x1 ;  /* 0x0000001a371b7211 */ /* 0x000fe200078e08ff */
[----:B------:R-:W-:Y:S01]  /*12b0*/  IMAD R199, R3, 0x48, RZ ;  /* 0x0000004803c77824 */ /* 0x000fe200078e02ff */
[-C--:B0-----:R-:W-:Y:S01]  /*12c0*/  LEA R40, P0, R15, R61.reuse, 0x1 ;  /* 0x0000003d0f287211 */ /* 0x081fe200078008ff */
[----:B------:R-:W-:Y:S01]  /*12d0*/  IMAD R129, R3, 0x26, RZ ;  /* 0x0000002603817824 */ /* 0x000fe200078e02ff */
[C---:B-1----:R-:W-:Y:S01]  /*12e0*/  LEA R38, P1, R16.reuse, R61, 0x1 ;  /* 0x0000003d10267211 */ /* 0x042fe200078208ff */
[----:B------:R-:W-:Y:S01]  /*12f0*/  IMAD R28, R55, 0x2, R27 ;  /* 0x00000002371c7824 */ /* 0x000fe200078e021b */
[----:B------:R-:W-:Y:S01]  /*1300*/  LEA.HI.X.SX32 R41, R15, R63, 0x1, P0 ;  /* 0x0000003f0f297211 */ /* 0x000fe200000f0eff */
[----:B------:R-:W-:Y:S01]  /*1310*/  IMAD R213, R3, 0x4e, RZ ;  /* 0x0000004e03d57824 */ /* 0x000fe200078e02ff */
[----:B--2---:R-:W-:Y:S01]  /*1320*/  LEA R36, P2, R17, R61, 0x1 ;  /* 0x0000003d11247211 */ /* 0x004fe200078408ff */
[----:B------:R-:W-:Y:S01]  /*1330*/  IMAD R29, R55, 0x2, R28 ;  /* 0x00000002371d7824 */ /* 0x000fe200078e021c */
[-C--:B------:R-:W-:Y:S01]  /*1340*/  LEA.HI.X.SX32 R39, R16, R63.reuse, 0x1, P1 ;  /* 0x0000003f10277211 */ /* 0x080fe200008f0eff */
[----:B------:R0:W-:Y:S01]  /*1350*/  STL.64 [R1+0x58], R40 ;  /* 0x0000582801007387 */ /* 0x0001e20000100a00 */
[----:B------:R-:W-:Y:S01]  /*1360*/  LEA.HI.X.SX32 R37, R17, R63, 0x1, P2 ;  /* 0x0000003f11257211 */ /* 0x000fe200010f0eff */
[----:B------:R-:W-:Y:S01]  /*1370*/  IMAD R30, R55, 0x2, R29 ;  /* 0x00000002371e7824 */ /* 0x000fe200078e021d */
[----:B------:R-:W-:Y:S01]  /*1380*/  LEA.HI.X.SX32 R239, R183, R25, 0x1, P6 ;  /* 0x00000019b7ef7211 */ /* 0x000fe200030f0eff */
[----:B------:R1:W-:Y:S01]  /*1390*/  STL.64 [R1+0x50], R38 ;  /* 0x0000502601007387 */ /* 0x0003e20000100a00 */
[----:B------:R-:W-:Y:S01]  /*13a0*/  IMAD R147, R3, 0x23, RZ ;  /* 0x0000002303937824 */ /* 0x000fe200078e02ff */
[-C--:B------:R-:W-:Y:S01]  /*13b0*/  IADD3 R222, P5, R199, R24.reuse, RZ ;  /* 0x00000018c7de7210 */ /* 0x080fe20007fbe0ff */
[----:B------:R-:W-:Y:S01]  /*13c0*/  IMAD R31, R55, 0x2, R30 ;  /* 0x00000002371f7824 */ /* 0x000fe200078e021e */
[----:B------:R2:W-:Y:S01]  /*13d0*/  STL.64 [R1+0x48], R36 ;  /* 0x0000482401007387 */ /* 0x0005e20000100a00 */
[----:B------:R-:W-:Y:S01]  /*13e0*/  IMAD R203, R3, 0x4a, RZ ;  /* 0x0000004a03cb7824 */ /* 0x000fe200078e02ff */
[----:B------:R-:W-:Y:S01]  /*13f0*/  IADD3 R186, P6, R213, R24, RZ ;  /* 0x00000018d5ba7210 */ /* 0x000fe20007fde0ff */
[----:B------:R-:W-:Y:S01]  /*1400*/  IMAD R32, R55, 0x2, R31 ;  /* 0x0000000237207824 */ /* 0x000fe200078e021f */
[----:B0-----:R-:W-:Y:S01]  /*1410*/  LEA R40, P0, R18, R61, 0x1 ;  /* 0x0000003d12287211 */ /* 0x001fe200078008ff */
[----:B------:R-:W-:Y:S01]  /*1420*/  IMAD R209, R3, 0x4c, RZ ;  /* 0x0000004c03d17824 */ /* 0x000fe200078e02ff */
[----:B------:R-:W-:Y:S01]  /*1430*/  LEA.HI.X.SX32 R223, R137, R25, 0x1, P5 ;  /* 0x0000001989df7211 */ /* 0x000fe200028f0eff */
[----:B------:R-:W-:Y:S01]  /*1440*/  IMAD R143, R3, 0x9, RZ ;  /* 0x00000009038f7824 */ /* 0x000fe200078e02ff */
[----:B------:R-:W-:Y:S01]  /*1450*/  LEA R33, R55, R32, 0x1 ;  /* 0x0000002037217211 */ /* 0x000fe200078e08ff */
[----:B------:R-:W-:Y:S01]  /*1460*/  IMAD R131, R3, 0x13, RZ ;  /* 0x0000001303837824 */ /* 0x000fe200078e02ff */
[-C--:B-1----:R-:W-:Y:S01]  /*1470*/  LEA R38, P1, R19, R61.reuse, 0x1 ;  /* 0x0000003d13267211 */ /* 0x082fe200078208ff */
[----:B------:R-:W-:Y:S01]  /*1480*/  IMAD R127, R3, 0x27, RZ ;  /* 0x00000027037f7824 */ /* 0x000fe200078e02ff */
[----:B--2---:R-:W-:Y:S01]  /*1490*/  LEA R36, P2, R20, R61, 0x1 ;  /* 0x0000003d14247211 */ /* 0x004fe200078408ff */
[----:B------:R-:W-:Y:S01]  /*14a0*/  IMAD R34, R55, 0x2, R33 ;  /* 0x0000000237227824 */ /* 0x000fe200078e0221 */
[-C--:B------:R-:W-:Y:S01]  /*14b0*/  LEA.HI.X.SX32 R41, R18, R63.reuse, 0x1, P0 ;  /* 0x0000003f12297211 */ /* 0x080fe200000f0eff */
[----:B------:R-:W-:Y:S01]  /*14c0*/  IMAD R133, R3, 0x25, RZ ;  /* 0x0000002503857824 */ /* 0x000fe200078e02ff */
[-C--:B------:R-:W-:Y:S01]  /*14d0*/  LEA.HI.X.SX32 R39, R19, R63.reuse, 0x1, P1 ;  /* 0x0000003f13277211 */ /* 0x080fe200008f0eff */
[----:B------:R-:W-:Y:S01]  /*14e0*/  IMAD R35, R55, 0x2, R34 ;  /* 0x0000000237237824 */ /* 0x000fe200078e0222 */
[----:B------:R-:W-:Y:S01]  /*14f0*/  LEA.HI.X.SX32 R37, R20, R63, 0x1, P2 ;  /* 0x0000003f14257211 */ /* 0x000fe200010f0eff */
[----:B------:R-:W-:Y:S01]  /*1500*/  STL.64 [R1+0x40], R40 ;  /* 0x0000402801007387 */ /* 0x000fe20000100a00 */
[----:B------:R-:W-:Y:S01]  /*1510*/  LEA R18, P2, R23, R61, 0x1 ;  /* 0x0000003d17127211 */ /* 0x000fe200078408ff */
[----:B------:R-:W-:Y:S01]  /*1520*/  IMAD R119, R3, 0xa, RZ ;  /* 0x0000000a03777824 */ /* 0x000fe200078e02ff */
[----:B------:R-:W-:Y:S01]  /*1530*/  LEA R7, R55, R35, 0x1 ;  /* 0x0000002337077211 */ /* 0x000fe200078e08ff */
[----:B------:R0:W-:Y:S01]  /*1540*/  STL.64 [R1+0x38], R38 ;  /* 0x0000382601007387 */ /* 0x0001e20000100a00 */
[----:B------:R-:W-:Y:S01]  /*1550*/  LEA.HI.X.SX32 R19, R23, R63, 0x1, P2 ;  /* 0x0000003f17137211 */ /* 0x000fe200010f0eff */
[----:B------:R-:W-:Y:S01]  /*1560*/  IMAD R113, R3, 0x28, RZ ;  /* 0x0000002803717824 */ /* 0x000fe200078e02ff */
[----:B------:R-:W-:Y:S01]  /*1570*/  LEA R20, P2, R28, R61, 0x1 ;  /* 0x0000003d1c147211 */ /* 0x000fe200078408ff */
[----:B------:R-:W-:Y:S01]  /*1580*/  IMAD R2, R55, 0x2, R7 ;  /* 0x0000000237027824 */ /* 0x000fe200078e0207 */
[----:B------:R1:W-:Y:S01]  /*1590*/  STL.64 [R1+0x30], R36 ;  /* 0x0000302401007387 */ /* 0x0003e20000100a00 */
[----:B------:R-:W-:Y:S01]  /*15a0*/  IMAD R117, R3, 0x14, RZ ;  /* 0x0000001403757824 */ /* 0x000fe200078e02ff */
[-C--:B------:R-:W-:Y:S01]  /*15b0*/  IADD3 R216, P4, R209, R24.reuse, RZ ;  /* 0x00000018d1d87210 */ /* 0x080fe20007f9e0ff */
[----:B------:R-:W-:Y:S01]  /*15c0*/  IMAD R5, R55, 0x2, R2 ;  /* 0x0000000237057824 */ /* 0x000fe200078e0202 */
[-C--:B------:R-:W-:Y:S01]  /*15d0*/  LEA.HI.X.SX32 R187, R127, R25.reuse, 0x1, P6 ;  /* 0x000000197fbb7211 */ /* 0x080fe200030f0eff */
[----:B------:R-:W-:Y:S01]  /*15e0*/  IMAD R177, R3, 0x50, RZ ;  /* 0x0000005003b17824 */ /* 0x000fe200078e02ff */
[----:B------:R-:W-:Y:S01]  /*15f0*/  LEA.HI.X.SX32 R217, R129, R25, 0x1, P4 ;  /* 0x0000001981d97211 */ /* 0x000fe200020f0eff */
[----:B------:R-:W-:Y:S01]  /*1600*/  IMAD R6, R55, 0x2, R5 ;  /* 0x0000000237067824 */ /* 0x000fe200078e0205 */
[-C--:B0-----:R-:W-:Y:S01]  /*1610*/  LEA R38, P0, R21, R61.reuse, 0x1 ;  /* 0x0000003d15267211 */ /* 0x081fe200078008ff */
[----:B------:R-:W-:Y:S01]  /*1620*/  IMAD R123, R3, 0x5, RZ ;  /* 0x00000005037b7824 */ /* 0x000fe200078e02ff */
[-C--:B------:R-:W-:Y:S01]  /*1630*/  IADD3 R128, P6, R113, R24.reuse, RZ ;  /* 0x0000001871807210 */ /* 0x080fe20007fde0ff */
[----:B------:R-:W-:Y:S01]  /*1640*/  IMAD R8, R55, 0x2, R6 ;  /* 0x0000000237087824 */ /* 0x000fe200078e0206 */
[C---:B-1----:R-:W-:Y:S01]  /*1650*/  LEA R36, P1, R22.reuse, R61, 0x1 ;  /* 0x0000003d16247211 */ /* 0x042fe200078208ff */
[----:B------:R-:W-:Y:S01]  /*1660*/  IMAD R145, R3, 0x52, RZ ;  /* 0x0000005203917824 */ /* 0x000fe200078e02ff */
[-C--:B------:R-:W-:Y:S01]  /*1670*/  LEA.HI.X.SX32 R39, R21, R63.reuse, 0x1, P0 ;  /* 0x0000003f15277211 */ /* 0x080fe200000f0eff */
[----:B------:R-:W-:Y:S01]  /*1680*/  IMAD R9, R55, 0x2, R8 ;  /* 0x0000000237097824 */ /* 0x000fe200078e0208 */
[-C--:B------:R-:W-:Y:S01]  /*1690*/  LEA.HI.X.SX32 R37, R22, R63.reuse, 0x1, P1 ;  /* 0x0000003f16257211 */ /* 0x080fe200008f0eff */
[----:B------:R-:W-:Y:S01]  /*16a0*/  IMAD R108, R3, 0x2a, RZ ;  /* 0x0000002a036c7824 */ /* 0x000fe200078e02ff */
[----:B------:R-:W-:Y:S01]  /*16b0*/  LEA.HI.X.SX32 R21, R28, R63, 0x1, P2 ;  /* 0x0000003f1c157211 */ /* 0x000fe200010f0eff */
[----:B------:R0:W-:Y:S01]  /*16c0*/  STL.64 [R1+0x28], R38 ;  /* 0x0000282601007387 */ /* 0x0001e20000100a00 */
[----:B------:R-:W-:Y:S01]  /*16d0*/  LEA R14, R55, R9, 0x1 ;  /* 0x00000009370e7211 */ /* 0x000fe200078e08ff */
[----:B------:R-:W-:Y:S01]  /*16e0*/  IMAD R110, R3, 0x29, RZ ;  /* 0x00000029036e7824 */ /* 0x000fe200078e02ff */
[----:B------:R-:W-:Y:S01]  /*16f0*/  LEA R240, P2, R31, R61, 0x1 ;  /* 0x0000003d1ff07211 */ /* 0x000fe200078408ff */
[----:B------:R1:W-:Y:S01]  /*1700*/  STL.64 [R1+0x20], R36 ;  /* 0x0000202401007387 */ /* 0x0003e20000100a00 */
[----:B------:R-:W-:Y:S01]  /*1710*/  IADD3 R130, P4, R117, R24, RZ ;  /* 0x0000001875827210 */ /* 0x000fe20007f9e0ff */
[----:B------:R-:W-:Y:S01]  /*1720*/  IMAD R15, R55, 0x2, R14 ;  /* 0x00000002370f7824 */ /* 0x000fe200078e020e */
[----:B------:R-:W-:Y:S01]  /*1730*/  LEA.HI.X.SX32 R241, R31, R63, 0x1, P2 ;  /* 0x0000003f1ff17211 */ /* 0x000fe200010f0eff */
[----:B------:R2:W-:Y:S01]  /*1740*/  STL.64 [R1+0x18], R18 ;  /* 0x0000181201007387 */ /* 0x0005e20000100a00 */
[-C--:B------:R-:W-:Y:S01]  /*1750*/  LEA R228, P2, R34, R61.reuse, 0x1 ;  /* 0x0000003d22e47211 */ /* 0x080fe200078408ff */
[----:B------:R-:W-:Y:S01]  /*1760*/  IMAD R16, R55, 0x2, R15 ;  /* 0x0000000237107824 */ /* 0x000fe200078e020f */
[----:B0-----:R-:W-:Y:S01]  /*1770*/  LEA R38, P0, R26, R61, 0x1 ;  /* 0x0000003d1a267211 */ /* 0x001fe200078008ff */
[----:B------:R-:W-:Y:S01]  /*1780*/  IMAD R109, R3, 0x15, RZ ;  /* 0x00000015036d7824 */ /* 0x000fe200078e02ff */
[----:B------:R-:W-:Y:S01]  /*1790*/  LEA.HI.X.SX32 R229, R34, R63, 0x1, P2 ;  /* 0x0000003f22e57211 */ /* 0x000fe200010f0eff */
[----:B------:R-:W-:Y:S01]  /*17a0*/  IMAD R17, R55, 0x2, R16 ;  /* 0x0000000237117824 */ /* 0x000fe200078e0210 */
[----:B-1----:R-:W-:Y:S01]  /*17b0*/  LEA R36, P1, R27, R61, 0x1 ;  /* 0x0000003d1b247211 */ /* 0x002fe200078208ff */
[C---:B------:R-:W-:Y:S01]  /*17c0*/  IMAD R139, R3.reuse, 0x54, RZ ;  /* 0x00000054038b7824 */ /* 0x040fe200078e02ff */
[-C--:B------:R-:W-:Y:S01]  /*17d0*/  LEA.HI.X.SX32 R39, R26, R63.reuse, 0x1, P0 ;  /* 0x0000003f1a277211 */ /* 0x080fe200000f0eff */
[----:B------:R-:W-:Y:S01]  /*17e0*/  IMAD R103, R3, 0x16, RZ ;  /* 0x0000001603677824 */ /* 0x000fe200078e02ff */
[----:B------:R-:W-:Y:S01]  /*17f0*/  LEA.HI.X.SX32 R37, R27, R63, 0x1, P1 ;  /* 0x0000003f1b257211 */ /* 0x000fe200008f0eff */
[----:B--2---:R-:W-:Y:S01]  /*1800*/  IMAD R18, R55, 0x2, R17 ;  /* 0x0000000237127824 */ /* 0x004fe200078e0211 */
[-C--:B------:R-:W-:Y:S01]  /*1810*/  LEA R250, P0, R29, R61.reuse, 0x1 ;  /* 0x0000003d1dfa7211 */ /* 0x080fe200078008ff */
[----:B------:R-:W-:Y:S01]  /*1820*/  STL.64 [R1+0x10], R38 ;  /* 0x0000102601007387 */ /* 0x000fe20000100a00 */
[C---:B------:R-:W-:Y:S01]  /*1830*/  LEA R246, P1, R30.reuse, R61, 0x1 ;  /* 0x0000003d1ef67211 */ /* 0x040fe200078208ff */
[----:B------:R-:W-:Y:S01]  /*1840*/  IMAD R19, R55, 0x2, R18 ;  /* 0x0000000237137824 */ /* 0x000fe200078e0212 */
[-C--:B------:R-:W-:Y:S01]  /*1850*/  LEA.HI.X.SX32 R251, R29, R63.reuse, 0x1, P0 ;  /* 0x0000003f1dfb7211 */ /* 0x080fe200000f0eff */
[----:B------:R-:W-:Y:S01]  /*1860*/  STL.64 [R1+0x8], R36 ;  /* 0x0000082401007387 */ /* 0x000fe20000100a00 */
[----:B------:R-:W-:Y:S01]  /*1870*/  LEA.HI.X.SX32 R247, R30, R63, 0x1, P1 ;  /* 0x0000003f1ef77211 */ /* 0x000fe200008f0eff */
[----:B------:R-:W-:Y:S01]  /*1880*/  IMAD R100, R3, 0x2c, RZ ;  /* 0x0000002c03647824 */ /* 0x000fe200078e02ff */
[-C--:B------:R-:W-:Y:S01]  /*1890*/  LEA R236, P0, R32, R61.reuse, 0x1 ;  /* 0x0000003d20ec7211 */ /* 0x080fe200078008ff */
[----:B------:R0:W-:Y:S01]  /*18a0*/  STL.64 [R1], R20 ;  /* 0x0000001401007387 */ /* 0x0001e20000100a00 */
[-C--:B------:R-:W-:Y:S01]  /*18b0*/  LEA R232, P1, R33, R61.reuse, 0x1 ;  /* 0x0000003d21e87211 */ /* 0x080fe200078208ff */
[C---:B------:R-:W-:Y:S01]  /*18c0*/  IMAD R111, R3.reuse, 0x5e, RZ ;  /* 0x0000005e036f7824 */ /* 0x040fe200078e02ff */
[----:B------:R-:W-:Y:S01]  /*18d0*/  LEA R214, P2, R2, R61, 0x1 ;  /* 0x0000003d02d67211 */ /* 0x000fe200078408ff */
[----:B------:R-:W-:Y:S01]  /*18e0*/  STL.64 [R1+0x168], R238 ;  /* 0x000168ee01007387 */ /* 0x000fe20000100a00 */
[-C--:B------:R-:W-:Y:S01]  /*18f0*/  LEA.HI.X.SX32 R237, R32, R63.reuse, 0x1, P0 ;  /* 0x0000003f20ed7211 */ /* 0x080fe200000f0eff */
[----:B------:R-:W-:Y:S01]  /*1900*/  IMAD R135, R3, 0x56, RZ ;  /* 0x0000005603877824 */ /* 0x000fe200078e02ff */
[-C--:B------:R-:W-:Y:S01]  /*1910*/  LEA.HI.X.SX32 R233, R33, R63.reuse, 0x1, P1 ;  /* 0x0000003f21e97211 */ /* 0x080fe200008f0eff */
[C---:B------:R-:W-:Y:S01]  /*1920*/  IMAD R104, R3.reuse, 0xb, RZ ;  /* 0x0000000b03687824 */ /* 0x040fe200078e02ff */
[----:B------:R-:W-:Y:S01]  /*1930*/  LEA.HI.X.SX32 R215, R2, R63, 0x1, P2 ;  /* 0x0000003f02d77211 */ /* 0x000fe200010f0eff */
[----:B------:R-:W-:Y:S01]  /*1940*/  IMAD R125, R3, 0x58, RZ ;  /* 0x00000058037d7824 */ /* 0x000fe200078e02ff */
[----:B------:R-:W-:Y:S01]  /*1950*/  LEA R224, P0, R35, R61, 0x1 ;  /* 0x0000003d23e07211 */ /* 0x000fe200078008ff */
[----:B------:R-:W-:Y:S01]  /*1960*/  IMAD R95, R3, 0x2e, RZ ;  /* 0x0000002e035f7824 */ /* 0x000fe200078e02ff */
[----:B0-----:R-:W-:Y:S01]  /*1970*/  LEA R20, R55, R19, 0x1 ;  /* 0x0000001337147211 */ /* 0x001fe200078e08ff */
[----:B------:R-:W-:Y:S01]  /*1980*/  IMAD R106, R3, 0x2b, RZ ;  /* 0x0000002b036a7824 */ /* 0x000fe200078e02ff */
[----:B------:R-:W-:Y:S01]  /*1990*/  LEA R220, P1, R7, R61, 0x1 ;  /* 0x0000003d07dc7211 */ /* 0x000fe200078208ff */
[----:B------:R-:W-:Y:S01]  /*19a0*/  IMAD R105, R3, 0x62, RZ ;  /* 0x0000006203697824 */ /* 0x000fe200078e02ff */
[-C--:B------:R-:W-:Y:S01]  /*19b0*/  LEA.HI.X.SX32 R225, R35, R63.reuse, 0x1, P0 ;  /* 0x0000003f23e17211 */ /* 0x080fe200000f0eff */
[----:B------:R-:W-:Y:S01]  /*19c0*/  IMAD R21, R55, 0x2, R20 ;  /* 0x0000000237157824 */ /* 0x000fe200078e0214 */
[----:B------:R-:W-:Y:S01]  /*19d0*/  LEA.HI.X.SX32 R221, R7, R63, 0x1, P1 ;  /* 0x0000003f07dd7211 */ /* 0x000fe200008f0eff */
[----:B------:R-:W-:Y:S01]  /*19e0*/  IMAD R97, R3, 0x17, RZ ;  /* 0x0000001703617824 */ /* 0x000fe200078e02ff */
[-C--:B------:R-:W-:Y:S01]  /*19f0*/  LEA R210, P0, R5, R61.reuse, 0x1 ;  /* 0x0000003d05d27211 */ /* 0x080fe200078008ff */
[----:B------:R-:W-:Y:S01]  /*1a00*/  IMAD R22, R55, 0x2, R21 ;  /* 0x0000000237167824 */ /* 0x000fe200078e0215 */
[----:B------:R-:W-:Y:S01]  /*1a10*/  LEA R206, P1, R6, R61, 0x1 ;  /* 0x0000003d06ce7211 */ /* 0x000fe200078208ff */
[----:B------:R-:W-:Y:S01]  /*1a20*/  IMAD R114, R3, 0x5c, RZ ;  /* 0x0000005c03727824 */ /* 0x000fe200078e02ff */
[----:B------:R-:W-:Y:S01]  /*1a30*/  LEA.HI.X.SX32 R211, R5, R63, 0x1, P0 ;  /* 0x0000003f05d37211 */ /* 0x000fe200000f0eff */
[----:B------:R-:W-:Y:S01]  /*1a40*/  IMAD R23, R55, 0x2, R22 ;  /* 0x0000000237177824 */ /* 0x000fe200078e0216 */
        /* <DEDUP_REMOVED lines=8> */
[C---:B------:R-:W-:Y:S01]  /*1ad0*/  LEA R196, P1, R14.reuse, R61, 0x1 ;  /* 0x0000003d0ec47211 */ /* 0x040fe200078208ff */
[----:B------:R-:W-:Y:S01]  /*1ae0*/  IMAD R98, R3, 0x2d, RZ ;  /* 0x0000002d03627824 */ /* 0x000fe200078e02ff */
[-C--:B------:R-:W-:Y:S01]  /*1af0*/  LEA.HI.X.SX32 R201, R9, R63.reuse, 0x1, P0 ;  /* 0x0000003f09c97211 */ /* 0x080fe200000f0eff */
[----:B------:R-:W-:Y:S01]  /*1b00*/  IMAD R94, R3, 0x2f, RZ ;  /* 0x0000002f035e7824 */ /* 0x000fe200078e02ff */
[----:B------:R-:W-:Y:S01]  /*1b10*/  LEA R7, R55, R2, 0x1 ;  /* 0x0000000237077211 */ /* 0x000fe200078e08ff */
[C---:B------:R-:W-:Y:S01]  /*1b20*/  IMAD R87, R3.reuse, 0xc, RZ ;  /* 0x0000000c03577824 */ /* 0x040fe200078e02ff */
[----:B------:R-:W-:Y:S01]  /*1b30*/  LEA.HI.X.SX32 R197, R14, R63, 0x1, P1 ;  /* 0x0000003f0ec57211 */ /* 0x000fe200008f0eff */
[----:B------:R-:W-:Y:S01]  /*1b40*/  IMAD R86, R3, 0x18, RZ ;  /* 0x0000001803567824 */ /* 0x000fe200078e02ff */
[-C--:B------:R-:W-:Y:S01]  /*1b50*/  LEA R192, P2, R15, R61.reuse, 0x1 ;  /* 0x0000003d0fc07211 */ /* 0x080fe200078408ff */
[----:B------:R-:W-:Y:S01]  /*1b60*/  IMAD R5, R55, 0x2, R7 ;  /* 0x0000000237057824 */ /* 0x000fe200078e0207 */
[C---:B------:R-:W-:Y:S01]  /*1b70*/  LEA R188, P0, R16.reuse, R61, 0x1 ;  /* 0x0000003d10bc7211 */ /* 0x040fe200078008ff */
[----:B------:R-:W-:Y:S01]  /*1b80*/  IMAD R92, R3, 0x3, RZ ;  /* 0x00000003035c7824 */ /* 0x000fe200078e02ff */
[----:B------:R-:W-:Y:S01]  /*1b90*/  LEA.HI.X.SX32 R193, R15, R63, 0x1, P2 ;  /* 0x0000003f0fc17211 */ /* 0x000fe200010f0eff */
[----:B------:R-:W-:Y:S01]  /*1ba0*/  IMAD R6, R55, 0x2, R5 ;  /* 0x0000000237067824 */ /* 0x000fe200078e0205 */
[----:B------:R-:W-:Y:S01]  /*1bb0*/  LEA R184, P1, R17, R61, 0x1 ;  /* 0x0000003d11b87211 */ /* 0x000fe200078208ff */
[----:B------:R-:W-:Y:S01]  /*1bc0*/  IMAD R101, R3, 0x64, RZ ;  /* 0x0000006403657824 */ /* 0x000fe200078e02ff */
[----:B------:R-:W-:Y:S01]  /*1bd0*/  LEA.HI.X.SX32 R189, R16, R63, 0x1, P0 ;  /* 0x0000003f10bd7211 */ /* 0x000fe200000f0eff */
[----:B------:R-:W-:Y:S01]  /*1be0*/  IMAD R8, R55, 0x2, R6 ;  /* 0x0000000237087824 */ /* 0x000fe200078e0206 */
[CC--:B------:R-:W-:Y:S01]  /*1bf0*/  LEA R174, P2, R18.reuse, R61.reuse, 0x1 ;  /* 0x0000003d12ae7211 */ /* 0x0c0fe200078408ff */
[----:B------:R-:W-:Y:S01]  /*1c00*/  IMAD R99, R3, 0x66, RZ ;  /* 0x0000006603637824 */ /* 0x000fe200078e02ff */
[----:B------:R-:W-:Y:S01]  /*1c10*/  LEA R172, P0, R19, R61, 0x1 ;  /* 0x0000003d13ac7211 */ /* 0x000fe200078008ff */
[----:B------:R-:W-:Y:S01]  /*1c20*/  IMAD R9, R55, 0x2, R8 ;  /* 0x0000000237097824 */ /* 0x000fe200078e0208 */
[-C--:B------:R-:W-:Y:S01]  /*1c30*/  LEA.HI.X.SX32 R185, R17, R63.reuse, 0x1, P1 ;  /* 0x0000003f11b97211 */ /* 0x080fe200008f0eff */
[----:B------:R-:W-:Y:S01]  /*1c40*/  IMAD R83, R3, 0x30, RZ ;  /* 0x0000003003537824 */ /* 0x000fe200078e02ff */
[-C--:B------:R-:W-:Y:S01]  /*1c50*/  LEA.HI.X.SX32 R175, R18, R63.reuse, 0x1, P2 ;  /* 0x0000003f12af7211 */ /* 0x080fe200010f0eff */
[----:B------:R-:W-:Y:S01]  /*1c60*/  IMAD R14, R55, 0x2, R9 ;  /* 0x00000002370e7824 */ /* 0x000fe200078e0209 */
[----:B------:R-:W-:Y:S01]  /*1c70*/  LEA.HI.X.SX32 R173, R19, R63, 0x1, P0 ;  /* 0x0000003f13ad7211 */ /* 0x000fe200000f0eff */
[----:B------:R-:W-:Y:S01]  /*1c80*/  IMAD R107, R3, 0x60, RZ ;  /* 0x00000060036b7824 */ /* 0x000fe200078e02ff */
[-C--:B------:R-:W-:Y:S01]  /*1c90*/  LEA R168, P2, R21, R61.reuse, 0x1 ;  /* 0x0000003d15a87211 */ /* 0x080fe200078408ff */
[----:B------:R-:W-:Y:S01]  /*1ca0*/  IMAD R78, R3, 0x32, RZ ;  /* 0x00000032034e7824 */ /* 0x000fe200078e02ff */
[----:B------:R-:W-:Y:S01]  /*1cb0*/  LEA R15, R55, R14, 0x1 ;  /* 0x0000000e370f7211 */ /* 0x000fe200078e08ff */
[C---:B------:R-:W-:Y:S01]  /*1cc0*/  IMAD R81, R3.reuse, 0x31, RZ ;  /* 0x0000003103517824 */ /* 0x040fe200078e02ff */
[C---:B------:R-:W-:Y:S01]  /*1cd0*/  LEA R166, P0, R22.reuse, R61, 0x1 ;  /* 0x0000003d16a67211 */ /* 0x040fe200078008ff */
[----:B------:R-:W-:Y:S01]  /*1ce0*/  IMAD R80, R3, 0x19, RZ ;  /* 0x0000001903507824 */ /* 0x000fe200078e02ff */
[-C--:B------:R-:W-:Y:S01]  /*1cf0*/  LEA.HI.X.SX32 R169, R21, R63.reuse, 0x1, P2 ;  /* 0x0000003f15a97211 */ /* 0x080fe200010f0eff */
[----:B------:R-:W-:Y:S01]  /*1d00*/  IMAD R16, R55, 0x2, R15 ;  /* 0x0000000237107824 */ /* 0x000fe200078e020f */
[----:B------:R-:W-:Y:S01]  /*1d10*/  LEA.HI.X.SX32 R167, R22, R63, 0x1, P0 ;  /* 0x0000003f16a77211 */ /* 0x000fe200000f0eff */
[----:B------:R-:W-:Y:S01]  /*1d20*/  IMAD R88, R3, 0x6a, RZ ;  /* 0x0000006a03587824 */ /* 0x000fe200078e02ff */
[-C--:B------:R-:W-:Y:S01]  /*1d30*/  LEA R162, P2, R26, R61.reuse, 0x1 ;  /* 0x0000003d1aa27211 */ /* 0x080fe200078408ff */
[----:B------:R-:W-:Y:S01]  /*1d40*/  IMAD R17, R55, 0x2, R16 ;  /* 0x0000000237117824 */ /* 0x000fe200078e0210 */
[-C--:B------:R-:W-:Y:S01]  /*1d50*/  LEA R160, P0, R2, R61.reuse, 0x1 ;  /* 0x0000003d02a07211 */ /* 0x080fe200078008ff */
[----:B------:R-:W-:Y:S01]  /*1d60*/  IMAD R64, R3, 0x34, RZ ;  /* 0x0000003403407824 */ /* 0x000fe200078e02ff */
[----:B------:R-:W-:Y:S01]  /*1d70*/  LEA R170, P1, R20, R61, 0x1 ;  /* 0x0000003d14aa7211 */ /* 0x000fe200078208ff */
[----:B------:R-:W-:Y:S01]  /*1d80*/  IMAD R18, R55, 0x2, R17 ;  /* 0x0000000237127824 */ /* 0x000fe200078e0211 */
[-C--:B------:R-:W-:Y:S01]  /*1d90*/  LEA.HI.X.SX32 R163, R26, R63.reuse, 0x1, P2 ;  /* 0x0000003f1aa37211 */ /* 0x080fe200010f0eff */
[----:B------:R-:W-:Y:S01]  /*1da0*/  IMAD R82, R3, 0x6e, RZ ;  /* 0x0000006e03527824 */ /* 0x000fe200078e02ff */
[----:B------:R-:W-:Y:S01]  /*1db0*/  LEA.HI.X.SX32 R161, R2, R63, 0x1, P0 ;  /* 0x0000003f02a17211 */ /* 0x000fe200000f0eff */
[----:B------:R-:W-:Y:S01]  /*1dc0*/  IMAD R19, R55, 0x2, R18 ;  /* 0x0000000237137824 */ /* 0x000fe200078e0212 */
[----:B------:R-:W-:Y:S01]  /*1dd0*/  LEA R156, P2, R5, R61, 0x1 ;  /* 0x0000003d059c7211 */ /* 0x000fe200078408ff */
[----:B------:R-:W-:Y:S01]  /*1de0*/  IMAD R72, R3, 0x1a, RZ ;  /* 0x0000001a03487824 */ /* 0x000fe200078e02ff */
[----:B------:R-:W-:Y:S01]  /*1df0*/  LEA.HI.X.SX32 R171, R20, R63, 0x1, P1 ;  /* 0x0000003f14ab7211 */ /* 0x000fe200008f0eff */
[----:B------:R-:W-:Y:S01]  /*1e00*/  IMAD R2, R55, 0x2, R19 ;  /* 0x0000000237027824 */ /* 0x000fe200078e0213 */
[----:B------:R-:W-:Y:S01]  /*1e10*/  LEA R164, P1, R23, R61, 0x1 ;  /* 0x0000003d17a47211 */ /* 0x000fe200078208ff */
[----:B------:R-:W-:Y:S01]  /*1e20*/  IMAD R73, R3, 0xd, RZ ;  /* 0x0000000d03497824 */ /* 0x000fe200078e02ff */
[----:B------:R-:W-:Y:S01]  /*1e30*/  LEA.HI.X.SX32 R157, R5, R63, 0x1, P2 ;  /* 0x0000003f059d7211 */ /* 0x000fe200010f0eff */
[C---:B------:R-:W-:Y:S01]  /*1e40*/  IMAD R90, R3.reuse, 0x68, RZ ;  /* 0x00000068035a7824 */ /* 0x040fe200078e02ff */
[C---:B------:R-:W-:Y:S01]  /*1e50*/  LEA R154, P0, R6.reuse, R61, 0x1 ;  /* 0x0000003d069a7211 */ /* 0x040fe200078008ff */
[----:B------:R-:W-:Y:S01]  /*1e60*/  IMAD R21, R3, 0x36, RZ ;  /* 0x0000003603157824 */ /* 0x000fe200078e02ff */
[----:B------:R-:W-:Y:S01]  /*1e70*/  LEA R5, R55, R2, 0x1 ;  /* 0x0000000237057211 */ /* 0x000fe200078e08ff */
[----:B------:R-:W-:Y:S01]  /*1e80*/  IMAD R75, R3, 0x33, RZ ;  /* 0x00000033034b7824 */ /* 0x000fe200078e02ff */
[----:B------:R-:W-:Y:S01]  /*1e90*/  LEA.HI.X.SX32 R165, R23, R63, 0x1, P1 ;  /* 0x0000003f17a57211 */ /* 0x000fe200008f0eff */
[----:B------:R-:W-:Y:S01]  /*1ea0*/  IMAD R84, R3, 0x6c, RZ ;  /* 0x0000006c03547824 */ /* 0x000fe200078e02ff */
[----:B------:R-:W-:Y:S01]  /*1eb0*/  LEA R158, P1, R7, R61, 0x1 ;  /* 0x0000003d079e7211 */ /* 0x000fe200078208ff */
[----:B------:R-:W-:Y:S01]  /*1ec0*/  IMAD R23, R3, 0x1b, RZ ;  /* 0x0000001b03177824 */ /* 0x000fe200078e02ff */
[-C--:B------:R-:W-:Y:S01]  /*1ed0*/  LEA.HI.X.SX32 R155, R6, R63.reuse, 0x1, P0 ;  /* 0x0000003f069b7211 */ /* 0x080fe200000f0eff */
[----:B------:R-:W-:Y:S01]  /*1ee0*/  IMAD R6, R55, 0x2, R5 ;  /* 0x0000000237067824 */ /* 0x000fe200078e0205 */
[----:B------:R-:W-:Y:S01]  /*1ef0*/  LEA.HI.X.SX32 R159, R7, R63, 0x1, P1 ;  /* 0x0000003f079f7211 */ /* 0x000fe200008f0eff */
[----:B------:R-:W-:Y:S01]  /*1f00*/  IMAD R62, R3, 0x35, RZ ;  /* 0x00000035033e7824 */ /* 0x000fe200078e02ff */
[CC--:B------:R-:W-:Y:S01]  /*1f10*/  LEA R152, P1, R8.reuse, R61.reuse, 0x1 ;  /* 0x0000003d08987211 */ /* 0x0c0fe200078208ff */
[----:B------:R-:W-:Y:S01]  /*1f20*/  IMAD R7, R55, 0x2, R6 ;  /* 0x0000000237077824 */ /* 0x000fe200078e0206 */
        /* <DEDUP_REMOVED lines=16> */
[-C--:B------:R-:W-:Y:S01]  /*2030*/  LEA R28, P2, R16, R61.reuse, 0x1 ;  /* 0x0000003d101c7211 */ /* 0x080fe200078408ff */
[C---:B------:R-:W-:Y:S01]  /*2040*/  IMAD R22, R3.reuse, 0x1e, RZ ;  /* 0x0000001e03167824 */ /* 0x040fe200078e02ff */
[----:B------:R-:W-:Y:S01]  /*2050*/  LEA R32, P1, R18, R61, 0x1 ;  /* 0x0000003d12207211 */ /* 0x000fe200078208ff */
[----:B------:R-:W-:Y:S01]  /*2060*/  IMAD R77, R3, 0x3c, RZ ;  /* 0x0000003c034d7824 */ /* 0x000fe200078e02ff */
[----:B------:R-:W-:Y:S01]  /*2070*/  LEA.HI.X.SX32 R31, R17, R63, 0x1, P0 ;  /* 0x0000003f111f7211 */ /* 0x000fe200000f0eff */
[C---:B------:R-:W-:Y:S01]  /*2080*/  IMAD R17, R3.reuse, 0x78, RZ ;  /* 0x0000007803117824 */ /* 0x040fe200078e02ff */
[----:B------:R-:W-:Y:S01]  /*2090*/  LEA R36, P0, R2, R61, 0x1 ;  /* 0x0000003d02247211 */ /* 0x000fe200078008ff */
[----:B------:R-:W-:Y:S01]  /*20a0*/  IMAD R79, R3, 0x3b, RZ ;  /* 0x0000003b034f7824 */ /* 0x000fe200078e02ff */
[----:B------:R-:W-:Y:S01]  /*20b0*/  LEA R15, R55, R14, 0x1 ;  /* 0x0000000e370f7211 */ /* 0x000fe200078e08ff */
[C---:B------:R-:W-:Y:S01]  /*20c0*/  IMAD R85, R3.reuse, 0xf, RZ ;  /* 0x0000000f03557824 */ /* 0x040fe200078e02ff */
[-C--:B------:R-:W-:Y:S01]  /*20d0*/  LEA.HI.X.SX32 R29, R16, R63.reuse, 0x1, P2 ;  /* 0x0000003f101d7211 */ /* 0x080fe200010f0eff */
[C---:B------:R-:W-:Y:S01]  /*20e0*/  IMAD R16, R3.reuse, 0x7, RZ ;  /* 0x0000000703107824 */ /* 0x040fe200078e02ff */
[----:B------:R-:W-:Y:S01]  /*20f0*/  LEA.HI.X.SX32 R33, R18, R63, 0x1, P1 ;  /* 0x0000003f12217211 */ /* 0x000fe200008f0eff */
[----:B------:R-:W-:Y:S01]  /*2100*/  IMAD R18, R3, 0x7c, RZ ;  /* 0x0000007c03127824 */ /* 0x000fe200078e02ff */
[-C--:B------:R-:W-:Y:S01]  /*2110*/  LEA R34, P2, R19, R61.reuse, 0x1 ;  /* 0x0000003d13227211 */ /* 0x080fe200078408ff */
[----:B------:R-:W-:Y:S01]  /*2120*/  IMAD R91, R3, 0x3d, RZ ;  /* 0x0000003d035b7824 */ /* 0x000fe200078e02ff */
[----:B------:R-:W-:Y:S01]  /*2130*/  LEA R38, P1, R5, R61, 0x1 ;  /* 0x0000003d05267211 */ /* 0x000fe200078208ff */
[----:B------:R-:W-:Y:S01]  /*2140*/  IMAD R93, R3, 0x1f, RZ ;  /* 0x0000001f035d7824 */ /* 0x000fe200078e02ff */
[-C--:B------:R-:W-:Y:S01]  /*2150*/  LEA.HI.X.SX32 R37, R2, R63.reuse, 0x1, P0 ;  /* 0x0000003f02257211 */ /* 0x080fe200000f0eff */
[----:B------:R-:W-:Y:S01]  /*2160*/  IMAD R2, R55, 0x2, R15 ;  /* 0x0000000237027824 */ /* 0x000fe200078e020f */
[-C--:B------:R-:W-:Y:S01]  /*2170*/  LEA.HI.X.SX32 R35, R19, R63.reuse, 0x1, P2 ;  /* 0x0000003f13237211 */ /* 0x080fe200010f0eff */
[----:B------:R-:W-:Y:S01]  /*2180*/  IMAD R19, R3, 0x37, RZ ;  /* 0x0000003703137824 */ /* 0x000fe200078e02ff */
[----:B------:R-:W-:Y:S01]  /*2190*/  LEA.HI.X.SX32 R39, R5, R63, 0x1, P1 ;  /* 0x0000003f05277211 */ /* 0x000fe200008f0eff */
[----:B------:R-:W-:Y:S01]  /*21a0*/  IMAD R5, R55, 0x2, R2 ;  /* 0x0000000237057824 */ /* 0x000fe200078e0202 */
[-C--:B------:R-:W-:Y:S01]  /*21b0*/  LEA R40, P2, R6, R61.reuse, 0x1 ;  /* 0x0000003d06287211 */ /* 0x080fe200078408ff */
[C---:B------:R-:W-:Y:S01]  /*21c0*/  IMAD.SHL.U32 R70, R3.reuse, 0x4, RZ ;  /* 0x0000000403467824 */ /* 0x040fe200078e00ff */
[-C--:B------:R-:W-:Y:S01]  /*21d0*/  LEA R44, P1, R8, R61.reuse, 0x1 ;  /* 0x0000003d082c7211 */ /* 0x080fe200078208ff */
[----:B------:R-:W-:Y:S01]  /*21e0*/  IMAD.SHL.U32 R69, R3, 0x8, RZ ;  /* 0x0000000803457824 */ /* 0x000fe200078e00ff */
[----:B------:R-:W-:Y:S01]  /*21f0*/  LEA R42, P0, R7, R61, 0x1 ;  /* 0x0000003d072a7211 */ /* 0x000fe200078008ff */
[----:B------:R-:W-:Y:S01]  /*2200*/  IMAD.SHL.U32 R68, R3, 0x10, RZ ;  /* 0x0000001003447824 */ /* 0x000fe200078e00ff */
[-C--:B------:R-:W-:Y:S01]  /*2210*/  LEA.HI.X.SX32 R41, R6, R63.reuse, 0x1, P2 ;  /* 0x0000003f06297211 */ /* 0x080fe200010f0eff */
[----:B------:R-:W-:Y:S01]  /*2220*/  IMAD R6, R55, 0x2, R5 ;  /* 0x0000000237067824 */ /* 0x000fe200078e0205 */
[----:B------:R-:W-:Y:S01]  /*2230*/  LEA.HI.X.SX32 R45, R8, R63, 0x1, P1 ;  /* 0x0000003f082d7211 */ /* 0x000fe200008f0eff */
[----:B------:R-:W-:Y:S01]  /*2240*/  IMAD R8, R3, 0x3a, RZ ;  /* 0x0000003a03087824 */ /* 0x000fe200078e02ff */
[-C--:B------:R-:W-:Y:S01]  /*2250*/  LEA R50, P1, R15, R61.reuse, 0x1 ;  /* 0x0000003d0f327211 */ /* 0x080fe200078208ff */
[----:B------:R-:W-:Y:S01]  /*2260*/  IMAD.SHL.U32 R67, R3, 0x20, RZ ;  /* 0x0000002003437824 */ /* 0x000fe200078e00ff */
[----:B------:R-:W-:Y:S01]  /*2270*/  LEA R46, P2, R9, R61, 0x1 ;  /* 0x0000003d092e7211 */ /* 0x000fe200078408ff */
[----:B------:R-:W-:Y:S01]  /*2280*/  IMAD R66, R3, 0x3f, RZ ;  /* 0x0000003f03427824 */ /* 0x000fe200078e02ff */
[----:B------:R-:W-:Y:S01]  /*2290*/  LEA.HI.X.SX32 R43, R7, R63, 0x1, P0 ;  /* 0x0000003f072b7211 */ /* 0x000fe200000f0eff */
[----:B------:R-:W-:Y:S01]  /*22a0*/  IMAD R7, R55, 0x2, R6 ;  /* 0x0000000237077824 */ /* 0x000fe200078e0206 */
[----:B------:R-:W-:-:S02]  /*22b0*/  LEA R48, P0, R14, R61, 0x1 ;  /* 0x0000003d0e307211 */ /* 0x000fc400078008ff */
[-C--:B------:R-:W-:Y:S01]  /*22c0*/  LEA.HI.X.SX32 R51, R15, R63.reuse, 0x1, P1 ;  /* 0x0000003f0f337211 */ /* 0x080fe200008f0eff */
[----:B------:R-:W-:Y:S01]  /*22d0*/  IMAD R15, R3, 0x7a, RZ ;  /* 0x0000007a030f7824 */ /* 0x000fe200078e02ff */
[----:B------:R-:W-:Y:S01]  /*22e0*/  LEA.HI.X.SX32 R47, R9, R63, 0x1, P2 ;  /* 0x0000003f092f7211 */ /* 0x000fe200010f0eff */
[C---:B------:R-:W-:Y:S01]  /*22f0*/  IMAD R9, R3.reuse, 0x1c, RZ ;  /* 0x0000001c03097824 */ /* 0x040fe200078e02ff */
[-C--:B------:R-:W-:Y:S02]  /*2300*/  LEA R56, P1, R6, R61.reuse, 0x1 ;  /* 0x0000003d06387211 */ /* 0x080fe400078208ff */
[----:B------:R-:W-:Y:S02]  /*2310*/  LEA R52, P2, R2, R61, 0x1 ;  /* 0x0000003d02347211 */ /* 0x000fe400078408ff */
[----:B------:R-:W-:Y:S01]  /*2320*/  LEA.HI.X.SX32 R49, R14, R63, 0x1, P0 ;  /* 0x0000003f0e317211 */ /* 0x000fe200000f0eff */
[----:B------:R-:W-:Y:S01]  /*2330*/  IMAD R14, R3, 0xe, RZ ;  /* 0x0000000e030e7824 */ /* 0x000fe200078e02ff */
[----:B------:R-:W-:-:S02]  /*2340*/  LEA R54, P0, R5, R61, 0x1 ;  /* 0x0000003d05367211 */ /* 0x000fc400078008ff */
[-C--:B------:R-:W-:Y:S01]  /*2350*/  LEA.HI.X.SX32 R57, R6, R63.reuse, 0x1, P1 ;  /* 0x0000003f06397211 */ /* 0x080fe200008f0eff */
[----:B------:R-:W-:Y:S01]  /*2360*/  IMAD R6, R3, 0x7e, RZ ;  /* 0x0000007e03067824 */ /* 0x000fe200078e02ff */
[----:B------:R-:W-:Y:S01]  /*2370*/  LEA.HI.X.SX32 R53, R2, R63, 0x1, P2 ;  /* 0x0000003f02357211 */ /* 0x000fe200010f0eff */
[----:B------:R-:W-:Y:S01]  /*2380*/  IMAD R2, R55, 0x2, R7 ;  /* 0x0000000237027824 */ /* 0x000fe200078e0207 */
[-C--:B------:R-:W-:Y:S02]  /*2390*/  IADD3 R230, P1, R191, R24.reuse, RZ ;  /* 0x00000018bfe67210 */ /* 0x080fe40007f3e0ff */
[----:B------:R-:W-:Y:S02]  /*23a0*/  LEA R58, P2, R7, R61, 0x1 ;  /* 0x0000003d073a7211 */ /* 0x000fe400078408ff */
[----:B------:R-:W-:Y:S02]  /*23b0*/  LEA.HI.X.SX32 R55, R5, R63, 0x1, P0 ;  /* 0x0000003f05377211 */ /* 0x000fe400000f0eff */
[----:B------:R-:W-:-:S02]  /*23c0*/  IADD3 R234, P0, R179, R24, RZ ;  /* 0x00000018b3ea7210 */ /* 0x000fc40007f1e0ff */
[----:B------:R-:W-:Y:S02]  /*23d0*/  LEA.HI.X.SX32 R231, R179, R25, 0x1, P1 ;  /* 0x00000019b3e77211 */ /* 0x000fe400008f0eff */
[-C--:B------:R-:W-:Y:S02]  /*23e0*/  IADD3 R180, P1, R137, R24.reuse, RZ ;  /* 0x0000001889b47210 */ /* 0x080fe40007f3e0ff */
[----:B------:R-:W-:Y:S02]  /*23f0*/  CS2R R136, SRZ ;  /* 0x0000000000887805 */ /* 0x000fe4000001ff00 */
[----:B------:R-:W-:Y:S02]  /*2400*/  LEA R60, P3, R2, R61, 0x1 ;  /* 0x0000003d023c7211 */ /* 0x000fe400078608ff */
[----:B------:R-:W-:Y:S01]  /*2410*/  LEA.HI.X.SX32 R59, R7, R63, 0x1, P2 ;  /* 0x0000003f073b7211 */ /* 0x000fe200010f0eff */
[----:B------:R-:W-:Y:S01]  /*2420*/  IMAD R7, R3, 0x38, RZ ;  /* 0x0000003803077824 */ /* 0x000fe200078e02ff */
[----:B------:R-:W-:-:S02]  /*2430*/  IADD3 R226, P2, R195, R24, RZ ;  /* 0x00000018c3e27210 */ /* 0x000fc40007f5e0ff */
[-C--:B------:R-:W-:Y:S02]  /*2440*/  LEA.HI.X.SX32 R235, R181, R25.reuse, 0x1, P0 ;  /* 0x00000019b5eb7211 */ /* 0x080fe400000f0eff */
[CC--:B------:R-:W-:Y:S02]  /*2450*/  IADD3 R182, P0, R141.reuse, R24.reuse, RZ ;  /* 0x000000188db67210 */ /* 0x0c0fe40007f1e0ff */
[----:B------:R-:W-:Y:S01]  /*2460*/  LEA.HI.X.SX32 R181, R141, R25, 0x1, P1 ;  /* 0x000000198db57211 */ /* 0x000fe200008f0eff */
[----:B------:R-:W-:Y:S01]  /*2470*/  STL.64 [R1+0x1e8], R234 ;  /* 0x0001e8ea01007387 */ /* 0x000fe20000100a00 */
[----:B------:R-:W-:Y:S01]  /*2480*/  LEA.HI.X.SX32 R61, R2, R63, 0x1, P3 ;  /* 0x0000003f023d7211 */ /* 0x000fe200018f0eff */
[----:B------:R-:W-:Y:S01]  /*2490*/  IMAD R63, R3, 0x76, RZ ;  /* 0x00000076033f7824 */ /* 0x000fe200078e02ff */
[-C--:B------:R-:W-:Y:S01]  /*24a0*/  IADD3 R142, P1, R129, R24.reuse, RZ ;  /* 0x00000018818e7210 */ /* 0x080fe20007f3e0ff */
[----:B------:R-:W-:Y:S01]  /*24b0*/  STL.64 [R1+0x160], R230 ;  /* 0x000160e601007387 */ /* 0x000fe20000100a00 */
[----:B------:R-:W-:Y:S01]  /*24c0*/  IADD3 R218, P3, R203, R24, RZ ;  /* 0x00000018cbda7210 */ /* 0x000fe20007f7e0ff */
[----:B------:R-:W-:Y:S01]  /*24d0*/  IMAD R2, R3, 0x3e, RZ ;  /* 0x0000003e03027824 */ /* 0x000fe200078e02ff */
[----:B------:R-:W-:-:S02]  /*24e0*/  LEA.HI.X.SX32 R227, R147, R25, 0x1, P2 ;  /* 0x0000001993e37211 */ /* 0x000fc400010f0eff */
[----:B------:R-:W-:Y:S02]  /*24f0*/  CS2R R140, SRZ ;  /* 0x00000000008c7805 */ /* 0x000fe4000001ff00 */
[-C--:B------:R-:W-:Y:S02]  /*2500*/  LEA.HI.X.SX32 R183, R143, R25.reuse, 0x1, P0 ;  /* 0x000000198fb77211 */ /* 0x080fe400000f0eff */
[-C--:B------:R-:W-:Y:S01]  /*2510*/  LEA.HI.X.SX32 R143, R131, R25.reuse, 0x1, P1 ;  /* 0x00000019838f7211 */ /* 0x080fe200008f0eff */
[----:B------:R-:W-:Y:S01]  /*2520*/  STL.64 [R1+0x158], R226 ;  /* 0x000158e201007387 */ /* 0x000fe20000100a00 */
[----:B------:R-:W-:Y:S02]  /*2530*/  LEA.HI.X.SX32 R219, R133, R25, 0x1, P3 ;  /* 0x0000001985db7211 */ /* 0x000fe400018f0eff */
[-C--:B------:R-:W-:Y:S01]  /*2540*/  IADD3 R132, P1, R119, R24.reuse, RZ ;  /* 0x0000001877847210 */ /* 0x080fe20007f3e0ff */
[----:B------:R-:W-:Y:S01]  /*2550*/  STL.64 [R1+0x228], R182 ;  /* 0x000228b601007387 */ /* 0x000fe20000100a00 */
[----:B------:R-:W-:-:S02]  /*2560*/  IADD3 R176, P2, R177, R24, RZ ;  /* 0x00000018b1b07210 */ /* 0x000fc40007f5e0ff */
[-C--:B------:R-:W-:Y:S01]  /*2570*/  IADD3 R144, P0, R145, R24.reuse, RZ ;  /* 0x0000001891907210 */ /* 0x080fe20007f1e0ff */
[----:B------:R-:W-:Y:S01]  /*2580*/  STL.64 [R1+0x1e0], R180 ;  /* 0x0001e0b401007387 */ /* 0x000fe20000100a00 */
[-C--:B------:R-:W-:Y:S02]  /*2590*/  LEA.HI.X.SX32 R133, R123, R25.reuse, 0x1, P1 ;  /* 0x000000197b857211 */ /* 0x080fe400008f0eff */
[-C--:B------:R-:W-:Y:S01]  /*25a0*/  LEA.HI.X.SX32 R129, R117, R25.reuse, 0x1, P6 ;  /* 0x0000001975817211 */ /* 0x080fe200030f0eff */
[----:B------:R-:W-:Y:S01]  /*25b0*/  STL.64 [R1+0x150], R222 ;  /* 0x000150de01007387 */ /* 0x000fe20000100a00 */
[-C--:B------:R-:W-:Y:S02]  /*25c0*/  LEA.HI.X.SX32 R131, R119, R25.reuse, 0x1, P4 ;  /* 0x0000001977837211 */ /* 0x080fe400020f0eff */
[----:B------:R-:W-:Y:S01]  /*25d0*/  IADD3 R126, P6, R108, R24, RZ ;  /* 0x000000186c7e7210 */ /* 0x000fe20007fde0ff */
[----:B------:R-:W-:Y:S01]  /*25e0*/  STL.64 [R1+0x148], R218 ;  /* 0x000148da01007387 */ /* 0x000fe20000100a00 */
[----:B------:R-:W-:-:S02]  /*25f0*/  LEA.HI.X.SX32 R177, R113, R25, 0x1, P2 ;  /* 0x0000001971b17211 */ /* 0x000fc400010f0eff */
[-C--:B------:R-:W-:Y:S01]  /*2600*/  LEA.HI.X.SX32 R145, R110, R25.reuse, 0x1, P0 ;  /* 0x000000196e917211 */ /* 0x080fe200000f0eff */
[----:B------:R0:W-:Y:S01]  /*2610*/  STL.64 [R1+0x1d8], R142 ;  /* 0x0001d88e01007387 */ /* 0x0001e20000100a00 */
[-C--:B------:R-:W-:Y:S02]  /*2620*/  LEA.HI.X.SX32 R127, R109, R25.reuse, 0x1, P6 ;  /* 0x000000196d7f7211 */ /* 0x080fe400030f0eff */
[-C--:B------:R-:W-:Y:S01]  /*2630*/  IADD3 R138, P5, R139, R24.reuse, RZ ;  /* 0x000000188b8a7210 */ /* 0x080fe20007fbe0ff */
[----:B------:R-:W-:Y:S01]  /*2640*/  STL.64 [R1+0x140], R216 ;  /* 0x000140d801007387 */ /* 0x000fe20000100a00 */
[-C--:B------:R-:W-:Y:S02]  /*2650*/  IADD3 R110, P6, R103, R24.reuse, RZ ;  /* 0x00000018676e7210 */ /* 0x080fe40007fde0ff */
[----:B------:R-:W-:Y:S01]  /*2660*/  LEA.HI.X.SX32 R139, R108, R25, 0x1, P5 ;  /* 0x000000196c8b7211 */ /* 0x000fe200028f0eff */
[----:B------:R-:W-:Y:S01]  /*2670*/  STL.64 [R1+0x138], R186 ;  /* 0x000138ba01007387 */ /* 0x000fe20000100a00 */
[----:B------:R-:W-:-:S02]  /*2680*/  IADD3 R118, P0, R111, R24, RZ ;  /* 0x000000186f767210 */ /* 0x000fc40007f1e0ff */
[-C--:B------:R-:W-:Y:S01]  /*2690*/  IADD3 R134, P3, R135, R24.reuse, RZ ;  /* 0x0000001887867210 */ /* 0x080fe20007f7e0ff */
[----:B------:R1:W-:Y:S01]  /*26a0*/  STL.64 [R1+0x248], R132 ;  /* 0x0002488401007387 */ /* 0x0003e20000100a00 */
[-C--:B------:R-:W-:Y:S02]  /*26b0*/  LEA.HI.X.SX32 R111, R104, R25.reuse, 0x1, P6 ;  /* 0x00000019686f7211 */ /* 0x080fe400030f0eff */
[----:B0-----:R-:W-:Y:S02]  /*26c0*/  CS2R R142, SRZ ;  /* 0x00000000008e7805 */ /* 0x001fe4000001ff00 */
[-C--:B------:R-:W-:Y:S01]  /*26d0*/  IADD3 R124, P1, R125, R24.reuse, RZ ;  /* 0x000000187d7c7210 */ /* 0x080fe20007f3e0ff */
[----:B------:R-:W-:Y:S01]  /*26e0*/  STL.64 [R1+0x220], R130 ;  /* 0x0002208201007387 */ /* 0x000fe20000100a00 */
[-C--:B------:R-:W-:Y:S02]  /*26f0*/  LEA.HI.X.SX32 R135, R106, R25.reuse, 0x1, P3 ;  /* 0x000000196a877211 */ /* 0x080fe400018f0eff */
[----:B------:R-:W-:Y:S01]  /*2700*/  LEA.HI.X.SX32 R125, R100, R25, 0x1, P1 ;  /* 0x00000019647d7211 */ /* 0x000fe200008f0eff */
[----:B------:R-:W-:Y:S01]  /*2710*/  STL.64 [R1+0x1d0], R128 ;  /* 0x0001d08001007387 */ /* 0x000fe20000100a00 */
[----:B------:R-:W-:-:S02]  /*2720*/  IADD3 R120, P2, R114, R24, RZ ;  /* 0x0000001872787210 */ /* 0x000fc40007f5e0ff */
[-C--:B------:R-:W-:Y:S01]  /*2730*/  IADD3 R122, P4, R121, R24.reuse, RZ ;  /* 0x00000018797a7210 */ /* 0x080fe20007f9e0ff */
[----:B------:R0:W-:Y:S01]  /*2740*/  STL.64 [R1+0x130], R176 ;  /* 0x000130b001007387 */ /* 0x0001e20000100a00 */
[-C--:B------:R-:W-:Y:S02]  /*2750*/  LEA.HI.X.SX32 R121, R95, R25.reuse, 0x1, P2 ;  /* 0x000000195f797211 */ /* 0x080fe400010f0eff */
[----:B-1----:R-:W-:Y:S02]  /*2760*/  CS2R R132, SRZ ;  /* 0x0000000000847805 */ /* 0x002fe4000001ff00 */
[-C--:B------:R-:W-:Y:S01]  /*2770*/  LEA.HI.X.SX32 R123, R98, R25.reuse, 0x1, P4 ;  /* 0x00000019627b7211 */ /* 0x080fe200020f0eff */
[----:B------:R-:W-:Y:S01]  /*2780*/  STL.64 [R1+0x128], R144 ;  /* 0x0001289001007387 */ /* 0x000fe20000100a00 */
[----:B------:R-:W-:Y:S02]  /*2790*/  LEA.HI.X.SX32 R119, R94, R25, 0x1, P0 ;  /* 0x000000195e777211 */ /* 0x000fe400000f0eff */
[-C--:B------:R-:W-:Y:S01]  /*27a0*/  IADD3 R98, P0, R86, R24.reuse, RZ ;  /* 0x0000001856627210 */ /* 0x080fe20007f1e0ff */
[----:B------:R1:W-:Y:S01]  /*27b0*/  STL.64 [R1+0x1c8], R126 ;  /* 0x0001c87e01007387 */ /* 0x0003e20000100a00 */
[----:B------:R-:W-:-:S02]  /*27c0*/  IADD3 R108, P1, R101, R24, RZ ;  /* 0x00000018656c7210 */ /* 0x000fc40007f3e0ff */
[-C--:B------:R-:W-:Y:S01]  /*27d0*/  IADD3 R106, P4, R99, R24.reuse, RZ ;  /* 0x00000018636a7210 */ /* 0x080fe20007f9e0ff */
[----:B------:R2:W-:Y:S01]  /*27e0*/  STL.64 [R1+0x120], R138 ;  /* 0x0001208a01007387 */ /* 0x0005e20000100a00 */
[-C--:B------:R-:W-:Y:S01]  /*27f0*/  LEA.HI.X.SX32 R99, R87, R25.reuse, 0x1, P0 ;  /* 0x0000001957637211 */ /* 0x080fe200000f0eff */
[----:B0-----:R-:W-:Y:S01]  /*2800*/  VIADD R176, R4, UR6 ;  /* 0x0000000604b07c36 */ /* 0x001fe20008000000 */
[-C--:B------:R-:W-:Y:S01]  /*2810*/  IADD3 R116, P3, R107, R24.reuse, RZ ;  /* 0x000000186b747210 */ /* 0x080fe20007f7e0ff */
[----:B------:R0:W-:Y:S01]  /*2820*/  STL.64 [R1+0x218], R110 ;  /* 0x0002186e01007387 */ /* 0x0001e20000100a00 */
[-C--:B------:R-:W-:Y:S02]  /*2830*/  LEA.HI.X.SX32 R109, R78, R25.reuse, 0x1, P1 ;  /* 0x000000194e6d7211 */ /* 0x080fe400008f0eff */
[----:B------:R-:W-:Y:S01]  /*2840*/  LEA.HI.X.SX32 R117, R83, R25, 0x1, P3 ;  /* 0x0000001953757211 */ /* 0x000fe200018f0eff */
[----:B------:R3:W-:Y:S01]  /*2850*/  STL.64 [R1+0x118], R134 ;  /* 0x0001188601007387 */ /* 0x0007e20000100a00 */
[----:B-1----:R-:W-:-:S02]  /*2860*/  IADD3 R126, P5, R100, R24, RZ ;  /* 0x00000018647e7210 */ /* 0x002fc40007fbe0ff */
[-C--:B------:R-:W-:Y:S02]  /*2870*/  IADD3 R100, P2, R87, R24.reuse, RZ ;  /* 0x0000001857647210 */ /* 0x080fe40007f5e0ff */
[----:B--2---:R-:W-:Y:S02]  /*2880*/  CS2R R138, SRZ ;  /* 0x00000000008a7805 */ /* 0x004fe4000001ff00 */
[-C--:B------:R-:W-:Y:S02]  /*2890*/  LEA.HI.X.SX32 R127, R103, R25.reuse, 0x1, P5 ;  /* 0x00000019677f7211 */ /* 0x080fe400028f0eff */
[-C--:B------:R-:W-:Y:S02]  /*28a0*/  IADD3 R104, P5, R95, R24.reuse, RZ ;  /* 0x000000185f687210 */ /* 0x080fe40007fbe0ff */
[----:B0-----:R-:W-:Y:S01]  /*28b0*/  IADD3 R110, P6, R105, R24, RZ ;  /* 0x00000018696e7210 */ /* 0x001fe20007fde0ff */
[----:B------:R0:W-:Y:S01]  /*28c0*/  STL.64 [R1+0x1c0], R126 ;  /* 0x0001c07e01007387 */ /* 0x0001e20000100a00 */
[----:B------:R-:W-:-:S02]  /*28d0*/  LEA.HI.X.SX32 R105, R97, R25, 0x1, P5 ;  /* 0x0000001961697211 */ /* 0x000fc400028f0eff */
[----:B---3--:R-:W-:Y:S02]  /*28e0*/  CS2R R134, SRZ ;  /* 0x0000000000867805 */ /* 0x008fe4000001ff00 */
[-C--:B------:R-:W-:Y:S01]  /*28f0*/  LEA.HI.X.SX32 R101, R89, R25.reuse, 0x1, P2 ;  /* 0x0000001959657211 */ /* 0x080fe200010f0eff */
[----:B------:R1:W-:Y:S01]  /*2900*/  STL.64 [R1+0x110], R124 ;  /* 0x0001107c01007387 */ /* 0x0003e20000100a00 */
[-C--:B------:R-:W-:Y:S02]  /*2910*/  LEA.HI.X.SX32 R111, R81, R25.reuse, 0x1, P6 ;  /* 0x00000019516f7211 */ /* 0x080fe400030f0eff */
[----:B------:R-:W-:Y:S01]  /*2920*/  LEA.HI.X.SX32 R107, R75, R25, 0x1, P4 ;  /* 0x000000194b6b7211 */ /* 0x000fe200020f0eff */
[----:B------:R2:W-:Y:S01]  /*2930*/  STL.64 [R1+0x1b8], R104 ;  /* 0x0001b86801007387 */ /* 0x0005e20000100a00 */
[----:B------:R-:W-:Y:S02]  /*2940*/  SHF.L.U32 R5, R3, 0x1, RZ ;  /* 0x0000000103057819 */ /* 0x000fe400000006ff */
[----:B------:R-:W-:Y:S01]  /*2950*/  SHF.R.U32.HI R177, RZ, 0x3, R102 ;  /* 0x00000003ffb17819 */ /* 0x000fe20000011666 */
[----:B------:R3:W-:Y:S01]  /*2960*/  STL.64 [R1+0x108], R122 ;  /* 0x0001087a01007387 */ /* 0x0007e20000100a00 */
[----:B0-----:R-:W-:-:S02]  /*2970*/  CS2R R126, SRZ ;  /* 0x00000000007e7805 */ /* 0x001fc4000001ff00 */
[----:B------:R-:W-:Y:S01]  /*2980*/  LOP3.LUT R177, R177, 0xc, RZ, 0xc0, !PT ;  /* 0x0000000cb1b17812 */ /* 0x000fe200078ec0ff */
[----:B------:R0:W-:Y:S01]  /*2990*/  STL.64 [R1+0x100], R120 ;  /* 0x0001007801007387 */ /* 0x0001e20000100a00 */
[----:B-1----:R-:W-:Y:S02]  /*29a0*/  CS2R R124, SRZ ;  /* 0x00000000007c7805 */ /* 0x002fe4000001ff00 */
[----:B--2---:R-:W-:Y:S01]  /*29b0*/  IADD3 R104, P5, R89, R24, RZ ;  /* 0x0000001859687210 */ /* 0x004fe20007fbe0ff */
[----:B------:R1:W-:Y:S03]  /*29c0*/  STL.64 [R1+0xf8], R118 ;  /* 0x0000f87601007387 */ /* 0x0003e60000100a00 */
[----:B------:R-:W-:Y:S02]  /*29d0*/  LEA.HI.X.SX32 R105, R92, R25, 0x1, P5 ;  /* 0x000000195c697211 */ /* 0x000fe400028f0eff */
[----:B---3--:R-:W-:-:S02]  /*29e0*/  CS2R R122, SRZ ;  /* 0x00000000007a7805 */ /* 0x008fc4000001ff00 */
[-C--:B------:R-:W-:Y:S02]  /*29f0*/  IADD3 R94, P5, R83, R24.reuse, RZ ;  /* 0x00000018535e7210 */ /* 0x080fe40007fbe0ff */
[----:B0-----:R-:W-:Y:S01]  /*2a00*/  CS2R R120, SRZ ;  /* 0x0000000000787805 */ /* 0x001fe2000001ff00 */
[----:B------:R0:W-:Y:S01]  /*2a10*/  STL.64 [R1+0x258], R104 ;  /* 0x0002586801007387 */ /* 0x0001e20000100a00 */
[-C--:B------:R-:W-:Y:S02]  /*2a20*/  LEA.HI.X.SX32 R95, R86, R25.reuse, 0x1, P5 ;  /* 0x00000019565f7211 */ /* 0x080fe400028f0eff */
[-C--:B------:R-:W-:Y:S01]  /*2a30*/  IADD3 R86, P4, R76, R24.reuse, RZ ;  /* 0x000000184c567210 */ /* 0x080fe20007f9e0ff */
[----:B------:R2:W-:Y:S01]  /*2a40*/  STL.64 [R1+0x240], R100 ;  /* 0x0002406401007387 */ /* 0x0005e20000100a00 */
[----:B-1----:R-:W-:Y:S02]  /*2a50*/  CS2R R118, SRZ ;  /* 0x0000000000767805 */ /* 0x002fe4000001ff00 */
[----:B------:R-:W-:Y:S01]  /*2a60*/  LEA.HI.X.SX32 R87, R7, R25, 0x1, P4 ;  /* 0x0000001907577211 */ /* 0x000fe200020f0eff */
[----:B------:R1:W-:Y:S04]  /*2a70*/  STL.64 [R1+0x210], R98 ;  /* 0x0002106201007387 */ /* 0x0003e80000100a00 */
[----:B------:R-:W-:Y:S01]  /*2a80*/  STL.64 [R1+0x1b0], R94 ;  /* 0x0001b05e01007387 */ /* 0x000fe20000100a00 */
[----:B0-----:R-:W-:-:S02]  /*2a90*/  IADD3 R104, P2, R90, R24, RZ ;  /* 0x000000185a687210 */ /* 0x001fc40007f5e0ff */
[-C--:B--2---:R-:W-:Y:S01]  /*2aa0*/  IADD3 R100, P0, R88, R24.reuse, RZ ;  /* 0x0000001858647210 */ /* 0x084fe20007f1e0ff */
[----:B------:R0:W-:Y:S01]  /*2ab0*/  STL.64 [R1+0xf0], R116 ;  /* 0x0000f07401007387 */ /* 0x0001e20000100a00 */
[-C--:B------:R-:W-:Y:S02]  /*2ac0*/  IADD3 R88, P6, R82, R24.reuse, RZ ;  /* 0x0000001852587210 */ /* 0x080fe40007fde0ff */
[-C--:B-1----:R-:W-:Y:S01]  /*2ad0*/  IADD3 R98, P5, R78, R24.reuse, RZ ;  /* 0x000000184e627210 */ /* 0x082fe20007fbe0ff */
[----:B------:R1:W-:Y:S01]  /*2ae0*/  STL.64 [R1+0xe8], R110 ;  /* 0x0000e86e01007387 */ /* 0x0003e20000100a00 */
[-C--:B------:R-:W-:Y:S02]  /*2af0*/  LEA.HI.X.SX32 R105, R64, R25.reuse, 0x1, P2 ;  /* 0x0000001940697211 */ /* 0x080fe400010f0eff */
[----:B------:R-:W-:Y:S02]  /*2b00*/  LEA.HI.X.SX32 R99, R80, R25, 0x1, P5 ;  /* 0x0000001950637211 */ /* 0x000fe400028f0eff */
[----:B------:R-:W-:-:S02]  /*2b10*/  IADD3 R80, P1, R64, R24, RZ ;  /* 0x0000001840507210 */ /* 0x000fc40007f3e0ff */
[CC--:B------:R-:W-:Y:S01]  /*2b20*/  IADD3 R82, P5, R72.reuse, R24.reuse, RZ ;  /* 0x0000001848527210 */ /* 0x0c0fe20007fbe0ff */
[----:B------:R2:W-:Y:S01]  /*2b30*/  STL.64 [R1+0x1a8], R98 ;  /* 0x0001a86201007387 */ /* 0x0005e20000100a00 */
[-C--:B------:R-:W-:Y:S02]  /*2b40*/  LEA.HI.X.SX32 R81, R72, R25.reuse, 0x1, P1 ;  /* 0x0000001948517211 */ /* 0x080fe400008f0eff */
[----:B0-----:R-:W-:Y:S02]  /*2b50*/  CS2R R116, SRZ ;  /* 0x0000000000747805 */ /* 0x001fe4000001ff00 */
[----:B------:R-:W-:Y:S01]  /*2b60*/  LEA.HI.X.SX32 R83, R73, R25, 0x1, P5 ;  /* 0x0000001949537211 */ /* 0x000fe200028f0eff */
[----:B------:R0:W-:Y:S01]  /*2b70*/  STL.64 [R1+0xe0], R108 ;  /* 0x0000e06c01007387 */ /* 0x0001e20000100a00 */
[----:B------:R-:W-:Y:S02]  /*2b80*/  IADD3 R94, P3, R84, R24, RZ ;  /* 0x00000018545e7210 */ /* 0x000fe40007f7e0ff */
[----:B-1----:R-:W-:-:S02]  /*2b90*/  CS2R R110, SRZ ;  /* 0x00000000006e7805 */ /* 0x002fc4000001ff00 */
[-C--:B------:R-:W-:Y:S01]  /*2ba0*/  LEA.HI.X.SX32 R101, R62, R25.reuse, 0x1, P0 ;  /* 0x000000193e657211 */ /* 0x080fe200000f0eff */
[----:B------:R1:W-:Y:S01]  /*2bb0*/  STL.64 [R1+0x208], R82 ;  /* 0x0002085201007387 */ /* 0x0003e20000100a00 */
[-C--:B------:R-:W-:Y:S02]  /*2bc0*/  LEA.HI.X.SX32 R95, R21, R25.reuse, 0x1, P3 ;  /* 0x00000019155f7211 */ /* 0x080fe400018f0eff */
[-C--:B------:R-:W-:Y:S01]  /*2bd0*/  LEA.HI.X.SX32 R89, R19, R25.reuse, 0x1, P6 ;  /* 0x0000001913597211 */ /* 0x080fe200030f0eff */
[----:B------:R-:W-:Y:S01]  /*2be0*/  STL.64 [R1+0xd8], R106 ;  /* 0x0000d86a01007387 */ /* 0x000fe20000100a00 */
[-C--:B--2---:R-:W-:Y:S02]  /*2bf0*/  IADD3 R98, P1, R21, R24.reuse, RZ ;  /* 0x0000001815627210 */ /* 0x084fe40007f3e0ff */
[-C--:B------:R-:W-:Y:S01]  /*2c00*/  IADD3 R62, P3, R9, R24.reuse, RZ ;  /* 0x00000018093e7210 */ /* 0x080fe20007f7e0ff */
[----:B------:R2:W-:Y:S01]  /*2c10*/  STL.64 [R1+0x1a0], R80 ;  /* 0x0001a05001007387 */ /* 0x0005e20000100a00 */
[----:B------:R-:W-:Y:S01]  /*2c20*/  LEA.HI.X.SX32 R99, R23, R25, 0x1, P1 ;  /* 0x0000001917637211 */ /* 0x000fe200008f0eff */
[----:B------:R-:W-:Y:S01]  /*2c30*/  IMAD.MOV.U32 R23, RZ, RZ, 0x3f800000 ;  /* 0x3f800000ff177424 */ /* 0x000fe200078e00ff */
[-C--:B------:R-:W-:Y:S01]  /*2c40*/  IADD3 R64, P1, R14, R24.reuse, RZ ;  /* 0x000000180e407210 */ /* 0x080fe20007f3e0ff */
[----:B------:R-:W-:Y:S01]  /*2c50*/  STL.64 [R1+0xd0], R104 ;  /* 0x0000d06801007387 */ /* 0x000fe20000100a00 */
[----:B------:R-:W-:-:S02]  /*2c60*/  IADD3 R72, P6, R7, R24, RZ ;  /* 0x0000001807487210 */ /* 0x000fc40007fde0ff */
[----:B0-----:R-:W-:Y:S02]  /*2c70*/  CS2R R108, SRZ ;  /* 0x00000000006c7805 */ /* 0x001fe4000001ff00 */
[-C--:B-1----:R-:W-:Y:S01]  /*2c80*/  IADD3 R82, P5, R74, R24.reuse, RZ ;  /* 0x000000184a527210 */ /* 0x082fe20007fbe0ff */
[----:B------:R-:W-:Y:S01]  /*2c90*/  STL.64 [R1+0xc8], R100 ;  /* 0x0000c86401007387 */ /* 0x000fe20000100a00 */
[-C--:B------:R-:W-:Y:S02]  /*2ca0*/  IADD3 R74, P0, R63, R24.reuse, RZ ;  /* 0x000000183f4a7210 */ /* 0x080fe40007f1e0ff */
[-C--:B------:R-:W-:Y:S01]  /*2cb0*/  LEA.HI.X.SX32 R63, R14, R25.reuse, 0x1, P3 ;  /* 0x000000190e3f7211 */ /* 0x080fe200018f0eff */
[----:B------:R-:W-:Y:S01]  /*2cc0*/  STL.64 [R1+0x198], R98 ;  /* 0x0001986201007387 */ /* 0x000fe20000100a00 */
[----:B--2---:R-:W-:Y:S02]  /*2cd0*/  IADD3 R80, P2, R65, R24, RZ ;  /* 0x0000001841507210 */ /* 0x004fe40007f5e0ff */
[-C--:B------:R-:W-:Y:S01]  /*2ce0*/  LEA.HI.X.SX32 R65, R16, R25.reuse, 0x1, P1 ;  /* 0x0000001910417211 */ /* 0x080fe200008f0eff */
[----:B------:R-:W-:Y:S01]  /*2cf0*/  STL.64 [R1+0xc0], R94 ;  /* 0x0000c05e01007387 */ /* 0x000fe20000100a00 */
[----:B------:R-:W-:-:S02]  /*2d00*/  LEA.HI.X.SX32 R73, R9, R25, 0x1, P6 ;  /* 0x0000001909497211 */ /* 0x000fc400030f0eff */
[-C--:B------:R-:W-:Y:S01]  /*2d10*/  IADD3 R16, P6, R8, R24.reuse, RZ ;  /* 0x0000001808107210 */ /* 0x080fe20007fde0ff */
[----:B------:R0:W-:Y:S01]  /*2d20*/  STL.64 [R1+0x238], R64 ;  /* 0x0002384001007387 */ /* 0x0001e20000100a00 */
[-C--:B------:R-:W-:Y:S02]  /*2d30*/  LEA.HI.X.SX32 R83, R20, R25.reuse, 0x1, P5 ;  /* 0x0000001914537211 */ /* 0x080fe400028f0eff */
[-C--:B------:R-:W-:Y:S01]  /*2d40*/  IADD3 R14, P4, R18, R24.reuse, RZ ;  /* 0x00000018120e7210 */ /* 0x080fe20007f9e0ff */
[----:B------:R-:W-:Y:S01]  /*2d50*/  STL.64 [R1+0xb8], R88 ;  /* 0x0000b85801007387 */ /* 0x000fe20000100a00 */
[-C--:B------:R-:W-:Y:S02]  /*2d60*/  LEA.HI.X.SX32 R81, R8, R25.reuse, 0x1, P2 ;  /* 0x0000001908517211 */ /* 0x080fe400010f0eff */
[----:B------:R-:W-:Y:S01]  /*2d70*/  LEA.HI.X.SX32 R75, R79, R25, 0x1, P0 ;  /* 0x000000194f4b7211 */ /* 0x000fe200000f0eff */
[----:B------:R1:W-:Y:S01]  /*2d80*/  STL.64 [R1+0x200], R62 ;  /* 0x0002003e01007387 */ /* 0x0003e20000100a00 */
[----:B------:R-:W-:-:S02]  /*2d90*/  IADD3 R8, P0, R5, R24, RZ ;  /* 0x0000001805087210 */ /* 0x000fc40007f1e0ff */
[----:B------:R-:W-:Y:S01]  /*2da0*/  LOP3.LUT R7, R0, 0x40, RZ, 0x3c, !PT ;  /* 0x0000004000077812 */ /* 0x000fe200078e3cff */
[----:B------:R2:W-:Y:S01]  /*2db0*/  STL.64 [R1+0x190], R72 ;  /* 0x0001904801007387 */ /* 0x0005e20000100a00 */
[-C--:B0-----:R-:W-:Y:S01]  /*2dc0*/  IADD3 R64, P1, R17, R24.reuse, RZ ;  /* 0x0000001811407210 */ /* 0x081fe20007f3e0ff */
[----:B------:R-:W-:Y:S01]  /*2dd0*/  IMAD.MOV.U32 R7, RZ, RZ, RZ ;  /* 0x000000ffff077224 */ /* 0x000fe200078e00ff */
[-C--:B------:R-:W-:Y:S01]  /*2de0*/  LEA.HI.X.SX32 R17, R71, R25.reuse, 0x1, P6 ;  /* 0x0000001947117211 */ /* 0x080fe200030f0eff */
[----:B------:R0:W-:Y:S01]  /*2df0*/  STL.64 [R1+0xb0], R86 ;  /* 0x0000b05601007387 */ /* 0x0001e20000100a00 */
[CC--:B------:R-:W-:Y:S02]  /*2e00*/  IADD3 R18, P6, R77.reuse, R24.reuse, RZ ;  /* 0x000000184d127210 */ /* 0x0c0fe40007fde0ff */
[----:B------:R-:W-:Y:S01]  /*2e10*/  LEA.HI.X.SX32 R65, R77, R25, 0x1, P1 ;  /* 0x000000194d417211 */ /* 0x000fe200008f0eff */
[----:B------:R3:W-:Y:S01]  /*2e20*/  STL.64 [R1+0xa8], R82 ;  /* 0x0000a85201007387 */ /* 0x0007e20000100a00 */
[----:B-1----:R-:W-:-:S02]  /*2e30*/  IADD3 R62, P3, R15, R24, RZ ;  /* 0x000000180f3e7210 */ /* 0x002fc40007f7e0ff */
[CC--:B------:R-:W-:Y:S01]  /*2e40*/  LEA.HI.X.SX32 R19, R22.reuse, R25.reuse, 0x1, P6 ;  /* 0x0000001916137211 */ /* 0x0c0fe200030f0eff */
[----:B------:R1:W-:Y:S01]  /*2e50*/  STL.64 [R1+0x188], R16 ;  /* 0x0001881001007387 */ /* 0x0003e20000100a00 */
[-C--:B--2---:R-:W-:Y:S02]  /*2e60*/  IADD3 R72, P5, R22, R24.reuse, RZ ;  /* 0x0000001816487210 */ /* 0x084fe40007fbe0ff */
[-C--:B------:R-:W-:Y:S01]  /*2e70*/  LEA.HI.X.SX32 R63, R91, R25.reuse, 0x1, P3 ;  /* 0x000000195b3f7211 */ /* 0x080fe200018f0eff */
[----:B------:R2:W-:Y:S01]  /*2e80*/  STL.64 [R1+0xa0], R80 ;  /* 0x0000a05001007387 */ /* 0x0005e20000100a00 */
[----:B------:R-:W-:Y:S02]  /*2e90*/  LEA.HI.X.SX32 R73, R85, R25, 0x1, P5 ;  /* 0x0000001955497211 */ /* 0x000fe400028f0eff */
[CC--:B0-----:R-:W-:Y:S01]  /*2ea0*/  LEA R86, P5, R3.reuse, R24.reuse, 0x2 ;  /* 0x0000001803567211 */ /* 0x0c1fe200078a10ff */
[----:B------:R0:W-:Y:S01]  /*2eb0*/  STL.64 [R1+0x98], R74 ;  /* 0x0000984a01007387 */ /* 0x0001e20000100a00 */
[----:B------:R-:W-:-:S02]  /*2ec0*/  LEA R84, P6, R3, R24, 0x3 ;  /* 0x0000001803547211 */ /* 0x000fc400078c18ff */
[----:B---3--:R-:W-:Y:S02]  /*2ed0*/  CS2R R82, SRZ ;  /* 0x0000000000527805 */ /* 0x008fe4000001ff00 */
[CC--:B------:R-:W-:Y:S01]  /*2ee0*/  LEA R78, P1, R3.reuse, R24.reuse, 0x4 ;  /* 0x00000018034e7211 */ /* 0x0c0fe200078220ff */
[----:B------:R3:W-:Y:S01]  /*2ef0*/  STL.64 [R1+0x1f8], R72 ;  /* 0x0001f84801007387 */ /* 0x0007e20000100a00 */
[----:B-1----:R-:W-:Y:S02]  /*2f00*/  IADD3 R16, P2, R2, R24, RZ ;  /* 0x0000001802107210 */ /* 0x002fe40007f5e0ff */
[-C--:B------:R-:W-:Y:S01]  /*2f10*/  LEA.HI.X.SX32 R9, R3, R25.reuse, 0x1, P0 ;  /* 0x0000001903097211 */ /* 0x080fe200000f0eff */
[----:B------:R-:W-:Y:S01]  /*2f20*/  STL.64 [R1+0x180], R18 ;  /* 0x0001801201007387 */ /* 0x000fe20000100a00 */
[----:B------:R-:W-:Y:S02]  /*2f30*/  LEA.HI.X.SX32 R17, R93, R25, 0x1, P2 ;  /* 0x000000195d117211 */ /* 0x000fe400010f0eff */
[----:B--2---:R-:W-:-:S02]  /*2f40*/  CS2R R80, SRZ ;  /* 0x0000000000507805 */ /* 0x004fc4000001ff00 */
[CC--:B------:R-:W-:Y:S01]  /*2f50*/  LEA R76, P3, R3.reuse, R24.reuse, 0x5 ;  /* 0x00000018034c7211 */ /* 0x0c0fe200078628ff */
[----:B------:R1:W-:Y:S01]  /*2f60*/  STL.64 [R1+0x90], R64 ;  /* 0x0000904001007387 */ /* 0x0003e20000100a00 */
[-C--:B------:R-:W-:Y:S02]  /*2f70*/  LEA.HI.X.SX32 R15, R2, R25.reuse, 0x1, P4 ;  /* 0x00000019020f7211 */ /* 0x080fe400020f0eff */
[-C--:B0-----:R-:W-:Y:S01]  /*2f80*/  LEA R74, P2, R3, R24.reuse, 0x6 ;  /* 0x00000018034a7211 */ /* 0x081fe200078430ff */
[----:B------:R0:W-:Y:S01]  /*2f90*/  STL.64 [R1+0x88], R62 ;  /* 0x0000883e01007387 */ /* 0x0001e20000100a00 */
[-C--:B------:R-:W-:Y:S02]  /*2fa0*/  LEA.HI.X.SX32 R87, R5, R25.reuse, 0x1, P5 ;  /* 0x0000001905577211 */ /* 0x080fe400028f0eff */
[----:B---3--:R-:W-:Y:S01]  /*2fb0*/  IADD3 R72, P4, R6, R24, RZ ;  /* 0x0000001806487210 */ /* 0x008fe20007f9e0ff */
[----:B------:R2:W-:Y:S01]  /*2fc0*/  STL.64 [R1+0x178], R16 ;  /* 0x0001781001007387 */ /* 0x0005e20000100a00 */
[----:B------:R-:W-:-:S02]  /*2fd0*/  LEA.HI.X.SX32 R85, R70, R25, 0x1, P6 ;  /* 0x0000001946557211 */ /* 0x000fc400030f0eff */
[-C--:B------:R-:W-:Y:S01]  /*2fe0*/  LEA.HI.X.SX32 R79, R69, R25.reuse, 0x1, P1 ;  /* 0x00000019454f7211 */ /* 0x080fe200008f0eff */
[----:B------:R-:W-:Y:S01]  /*2ff0*/  STL.64 [R1+0x268], R8 ;  /* 0x0002680801007387 */ /* 0x000fe20000100a00 */
[-C--:B------:R-:W-:Y:S01]  /*3000*/  LEA.HI.X.SX32 R77, R68, R25.reuse, 0x1, P3 ;  /* 0x00000019444d7211 */ /* 0x080fe200018f0eff */
[----:B-1----:R-:W-:Y:S01]  /*3010*/  IMAD.MOV.U32 R65, RZ, RZ, -0x800000 ;  /* 0xff800000ff417424 */ /* 0x002fe200078e00ff */
[-C--:B------:R-:W-:Y:S01]  /*3020*/  LEA.HI.X.SX32 R75, R67, R25.reuse, 0x1, P2 ;  /* 0x00000019434b7211 */ /* 0x080fe200010f0eff */
[----:B------:R1:W-:Y:S01]  /*3030*/  STL.64 [R1+0x80], R14 ;  /* 0x0000800e01007387 */ /* 0x0003e20000100a00 */
[----:B------:R-:W-:Y:S01]  /*3040*/  LEA.HI.X.SX32 R73, R66, R25, 0x1, P4 ;  /* 0x0000001942497211 */ /* 0x000fe200020f0eff */
[----:B------:R-:W-:Y:S01]  /*3050*/  IMAD.MOV.U32 R64, RZ, RZ, -0x800000 ;  /* 0xff800000ff407424 */ /* 0x000fe200078e00ff */
[----:B------:R-:W-:Y:S01]  /*3060*/  SHF.R.U32.HI R22, RZ, 0x2, R96 ;  /* 0x00000002ff167819 */ /* 0x000fe20000011660 */
[----:B------:R3:W-:Y:S01]  /*3070*/  STL.64 [R1+0x260], R86 ;  /* 0x0002605601007387 */ /* 0x0007e20000100a00 */
[----:B------:R-:W-:Y:S01]  /*3080*/  LEA R71, R115, UR6, 0x2 ;  /* 0x0000000673477c11 */ /* 0x000fe2000f8e10ff */
[----:B0-----:R-:W-:Y:S01]  /*3090*/  IMAD.MOV.U32 R62, RZ, RZ, -0x800000 ;  /* 0xff800000ff3e7424 */ /* 0x001fe200078e00ff */
[----:B------:R-:W-:Y:S01]  /*30a0*/  SGXT.U32 R22, R22, 0x3 ;  /* 0x000000031616781a */ /* 0x000fe20000000000 */
[----:B------:R3:W-:Y:S01]  /*30b0*/  STL.64 [R1+0x250], R84 ;  /* 0x0002505401007387 */ /* 0x0007e20000100a00 */
[----:B------:R-:W-:Y:S01]  /*30c0*/  LOP3.LUT R3, R0, 0x60, RZ, 0x3c, !PT ;  /* 0x0000006000037812 */ /* 0x000fe200078e3cff */
[----:B------:R-:W-:Y:S01]  /*30d0*/  IMAD.IADD R180, R71, 0x1, R177 ;  /* 0x0000000147b47824 */ /* 0x000fe200078e02b1 */
[----:B--2---:R-:W-:Y:S01]  /*30e0*/  LOP3.LUT R16, R22, R112, RZ, 0xfc, !PT ;  /* 0x0000007016107212 */ /* 0x004fe200078efcff */
[----:B------:R3:W-:Y:S01]  /*30f0*/  STL.64 [R1+0x230], R78 ;  /* 0x0002304e01007387 */ /* 0x0007e20000100a00 */
[--C-:B------:R-:W-:Y:S01]  /*3100*/  LOP3.LUT R17, R112, 0x8, R22.reuse, 0xfe, !PT ;  /* 0x0000000870117812 */ /* 0x100fe200078efe16 */
[----:B-1----:R-:W-:Y:S01]  /*3110*/  IMAD.SHL.U32 R14, R102, 0x2, RZ ;  /* 0x00000002660e7824 */ /* 0x002fe200078e00ff */
[C-C-:B------:R-:W-:Y:S01]  /*3120*/  LOP3.LUT R18, R112.reuse, 0x10, R22.reuse, 0xfe, !PT ;  /* 0x0000001070127812 */ /* 0x140fe200078efe16 */
[----:B------:R3:W-:Y:S01]  /*3130*/  STL.64 [R1+0x1f0], R76 ;  /* 0x0001f04c01007387 */ /* 0x0007e20000100a00 */
[----:B------:R-:W-:Y:S01]  /*3140*/  LOP3.LUT R19, R112, 0x18, R22, 0xfe, !PT ;  /* 0x0000001870137812 */ /* 0x000fe200078efe16 */
[----:B------:R-:W-:Y:S01]  /*3150*/  IMAD.MOV.U32 R15, RZ, RZ, RZ ;  /* 0x000000ffff0f7224 */ /* 0x000fe200078e00ff */
[C---:B------:R-:W-:Y:S01]  /*3160*/  LOP3.LUT R20, R22.reuse, 0x8, RZ, 0xfc, !PT ;  /* 0x0000000816147812 */ /* 0x040fe200078efcff */
[----:B------:R3:W-:Y:S01]  /*3170*/  STL.64 [R1+0x170], R74 ;  /* 0x0001704a01007387 */ /* 0x0007e20000100a00 */
[C---:B------:R-:W-:Y:S01]  /*3180*/  LOP3.LUT R21, R22.reuse, 0x10, RZ, 0xfc, !PT ;  /* 0x0000001016157812 */ /* 0x040fe200078efcff */
[----:B------:R-:W-:Y:S01]  /*3190*/  IMAD.MOV.U32 R8, RZ, RZ, 0x3f800000 ;  /* 0x3f800000ff087424 */ /* 0x000fe200078e00ff */
[----:B------:R-:W-:Y:S01]  /*31a0*/  LOP3.LUT R22, R22, 0x18, RZ, 0xfc, !PT ;  /* 0x0000001816167812 */ /* 0x000fe200078efcff */
[----:B------:R3:W-:Y:S01]  /*31b0*/  STL.64 [R1+0x78], R72 ;  /* 0x0000784801007387 */ /* 0x0007e20000100a00 */
[----:B------:R-:W-:Y:S01]  /*31c0*/  LEA R21, R21, UR6, 0x4 ;  /* 0x0000000615157c11 */ /* 0x000fe2000f8e20ff */
[----:B------:R-:W-:Y:S01]  /*31d0*/  IMAD.MOV.U32 R9, RZ, RZ, 0x3f800000 ;  /* 0x3f800000ff097424 */ /* 0x000fe200078e00ff */
[----:B------:R-:W-:-:S02]  /*31e0*/  LEA R20, R20, UR6, 0x4 ;  /* 0x0000000614147c11 */ /* 0x000fc4000f8e20ff */
[----:B------:R-:W-:Y:S01]  /*31f0*/  LEA R22, R22, UR6, 0x4 ;  /* 0x0000000616167c11 */ /* 0x000fe2000f8e20ff */
[----:B------:R-:W-:Y:S01]  /*3200*/  IMAD.IADD R178, R177, 0x1, R21 ;  /* 0x00000001b1b27824 */ /* 0x000fe200078e0215 */
[C---:B------:R-:W-:Y:S02]  /*3210*/  LOP3.LUT R3, R14.reuse, 0x10, RZ, 0x3c, !PT ;  /* 0x000000100e037812 */ /* 0x040fe400078e3cff */
[C---:B------:R-:W-:Y:S02]  /*3220*/  LOP3.LUT R5, R14.reuse, 0x20, RZ, 0x3c, !PT ;  /* 0x000000200e057812 */ /* 0x040fe400078e3cff */
[C---:B------:R-:W-:Y:S02]  /*3230*/  LOP3.LUT R4, R14.reuse, 0x30, RZ, 0x3c, !PT ;  /* 0x000000300e047812 */ /* 0x040fe400078e3cff */
[C---:B------:R-:W-:Y:S02]  /*3240*/  LOP3.LUT R3, R14.reuse, 0x40, RZ, 0x3c, !PT ;  /* 0x000000400e037812 */ /* 0x040fe400078e3cff */
[----:B------:R-:W-:-:S02]  /*3250*/  LOP3.LUT R5, R14, 0x50, RZ, 0x3c, !PT ;  /* 0x000000500e057812 */ /* 0x000fc400078e3cff */
[C---:B------:R-:W-:Y:S02]  /*3260*/  LOP3.LUT R4, R14.reuse, 0x60, RZ, 0x3c, !PT ;  /* 0x000000600e047812 */ /* 0x040fe400078e3cff */
[----:B------:R-:W-:Y:S02]  /*3270*/  LOP3.LUT R3, R14, 0x70, RZ, 0x3c, !PT ;  /* 0x000000700e037812 */ /* 0x000fe400078e3cff */
[----:B------:R-:W-:Y:S02]  /*3280*/  LEA R2, R102, UR6, 0x2 ;  /* 0x0000000666027c11 */ /* 0x000fe4000f8e10ff */
[C---:B------:R-:W-:Y:S01]  /*3290*/  IADD3 R179, R177.reuse, R20, RZ ;  /* 0x00000014b1b37210 */ /* 0x040fe20007ffe0ff */
[----:B------:R-:W-:Y:S01]  /*32a0*/  IMAD.IADD R177, R177, 0x1, R22 ;  /* 0x00000001b1b17824 */ /* 0x000fe200078e0216 */
[----:B------:R-:W-:Y:S02]  /*32b0*/  LOP3.LUT R5, R10, 0x20, RZ, 0x3c, !PT ;  /* 0x000000200a057812 */ /* 0x000fe400078e3cff */
[----:B------:R-:W-:-:S02]  /*32c0*/  LOP3.LUT R4, R11, 0x40, RZ, 0x3c, !PT ;  /* 0x000000400b047812 */ /* 0x000fc400078e3cff */
[C---:B------:R-:W-:Y:S02]  /*32d0*/  LOP3.LUT R3, R13.reuse, 0x20, RZ, 0x3c, !PT ;  /* 0x000000200d037812 */ /* 0x040fe400078e3cff */
[----:B------:R-:W-:Y:S02]  /*32e0*/  LOP3.LUT P0, RZ, R96, 0x3, RZ, 0xc0, !PT ;  /* 0x0000000360ff7812 */ /* 0x000fe4000780c0ff */
[----:B------:R-:W-:Y:S02]  /*32f0*/  MOV R2, 0x3f800000 ;  /* 0x3f80000000027802 */ /* 0x000fe40000000f00 */
[----:B------:R-:W-:Y:S02]  /*3300*/  MOV R63, 0xff800000 ;  /* 0xff800000003f7802 */ /* 0x000fe40000000f00 */
[C---:B------:R-:W-:Y:S02]  /*3310*/  LOP3.LUT R5, R13.reuse, 0x40, RZ, 0x3c, !PT ;  /* 0x000000400d057812 */ /* 0x040fe400078e3cff */
[----:B------:R-:W-:-:S02]  /*3320*/  LOP3.LUT R4, R13, 0x60, RZ, 0x3c, !PT ;  /* 0x000000600d047812 */ /* 0x000fc400078e3cff */
[----:B---3--:R-:W-:-:S07]  /*3330*/  LOP3.LUT R3, R12, 0x40, RZ, 0x3c, !PT ;  /* 0x000000400c037812 */ /* 0x008fce00078e3cff */
.L_x_1:
[----:B------:R-:W2:Y:S04]  /*3340*/  LDL.64 R4, [R1+0x258] ;  /* 0x0002580001047983 */ /* 0x000ea80000100a00 */
[----:B------:R-:W3:Y:S04]  /*3350*/  LDL.64 R68, [R1+0x268] ;  /* 0x0002680001447983 */ /* 0x000ee80000100a00 */
[----:B------:R-:W4:Y:S04]  /*3360*/  LDL.64 R88, [R1+0x238] ;  /* 0x0002380001587983 */ /* 0x000f280000100a00 */
[----:B------:R-:W5:Y:S04]  /*3370*/  LDL.64 R92, [R1+0x240] ;  /* 0x00024000015c7983 */ /* 0x000f680000100a00 */
        /* <DEDUP_REMOVED lines=15> */
[----:B------:R-:W5:Y:S01]  /*3470*/  LDL.64 R128, [R1+0x1a0] ;  /* 0x0001a00001807983 */ /* 0x000f620000100a00 */
[----:B------:R-:W-:-:S03]  /*3480*/  IMAD.WIDE R70, R15, 0x2, R24 ;  /* 0x000000020f467825 */ /* 0x000fc600078e0218 */
[----:B------:R-:W5:Y:S04]  /*3490*/  LDL.64 R114, [R1+0x198] ;  /* 0x0001980001727983 */ /* 0x000f680000100a00 */
[----:B------:R-:W5:Y:S04]  /*34a0*/  LDG.E.U16 R3, desc[UR10][R70.64] ;  /* 0x0000000a46037981 */ /* 0x000f68000c1e1500 */
        /* <DEDUP_REMOVED lines=15> */
[----:B--2---:R-:W-:-:S04]  /*35a0*/  IMAD.WIDE R4, R15, 0x2, R4 ;  /* 0x000000020f047825 */ /* 0x004fc800078e0204 */
[C---:B---3--:R-:W-:Y:S01]  /*35b0*/  IMAD.WIDE R68, R15.reuse, 0x2, R68 ;  /* 0x000000020f447825 */ /* 0x048fe200078e0244 */
[----:B------:R4:W2:Y:S04]  /*35c0*/  LDG.E.U16 R79, desc[UR10][R4.64] ;  /* 0x0000000a044f7981 */ /* 0x0008a8000c1e1500 */
[----:B------:R5:W3:Y:S01]  /*35d0*/  LDG.E.U16 R91, desc[UR10][R68.64] ;  /* 0x0000000a445b7981 */ /* 0x000ae2000c1e1500 */
[----:B----4-:R-:W-:-:S03]  /*35e0*/  IMAD.WIDE R4, R15, 0x2, R88 ;  /* 0x000000020f047825 */ /* 0x010fc600078e0258 */
[----:B------:R-:W4:Y:S01]  /*35f0*/  LDL.64 R88, [R1+0x1e0] ;  /* 0x0001e00001587983 */ /* 0x000f220000100a00 */
[----:B-----5:R-:W-:-:S03]  /*3600*/  IMAD.WIDE R68, R15, 0x2, R92 ;  /* 0x000000020f447825 */ /* 0x020fc600078e025c */
[----:B------:R-:W5:Y:S01]  /*3610*/  LDL.64 R92, [R1+0x1e8] ;  /* 0x0001e800015c7983 */ /* 0x000f620000100a00 */
[----:B------:R-:W-:-:S03]  /*3620*/  IMAD.WIDE R66, R15, 0x2, R66 ;  /* 0x000000020f427825 */ /* 0x000fc600078e0242 */
[----:B------:R-:W2:Y:S01]  /*3630*/  LDG.E.U16 R6, desc[UR10][R4.64] ;  /* 0x0000000a04067981 */ /* 0x000ea2000c1e1500 */
[----:B------:R-:W-:-:S03]  /*3640*/  IMAD.WIDE R70, R15, 0x2, R98 ;  /* 0x000000020f467825 */ /* 0x000fc600078e0262 */
[----:B------:R0:W2:Y:S04]  /*3650*/  LDG.E.U16 R87, desc[UR10][R66.64] ;  /* 0x0000000a42577981 */ /* 0x0000a8000c1e1500 */
[----:B------:R-:W3:Y:S04]  /*3660*/  LDL.64 R98, [R1+0x1c0] ;  /* 0x0001c00001627983 */ /* 0x000ee80000100a00 */
[----:B------:R-:W2:Y:S01]  /*3670*/  LDG.E.U16 R68, desc[UR10][R68.64] ;  /* 0x0000000a44447981 */ /* 0x000ea2000c1e1500 */
[----:B0-----:R-:W-:-:S04]  /*3680*/  IMAD.WIDE R66, R15, 0x2, R94 ;  /* 0x000000020f427825 */ /* 0x001fc800078e025e */
[C---:B------:R-:W-:Y:S02]  /*3690*/  IMAD.WIDE R94, R15.reuse, 0x2, R74 ;  /* 0x000000020f5e7825 */ /* 0x040fe400078e024a */
[----:B------:R-:W2:Y:S02]  /*36a0*/  LDG.E.U16 R75, desc[UR10][R70.64] ;  /* 0x0000000a464b7981 */ /* 0x000ea4000c1e1500 */
[C---:B------:R-:W-:Y:S02]  /*36b0*/  IMAD.WIDE R4, R15.reuse, 0x2, R104 ;  /* 0x000000020f047825 */ /* 0x040fe400078e0268 */
[----:B------:R-:W2:Y:S02]  /*36c0*/  LDL.64 R104, [R1+0x1b0] ;  /* 0x0001b00001687983 */ /* 0x000ea40000100a00 */
[C---:B------:R-:W-:Y:S02]  /*36d0*/  IMAD.WIDE R84, R15.reuse, 0x2, R84 ;  /* 0x000000020f547825 */ /* 0x040fe400078e0254 */
[----:B------:R-:W2:Y:S04]  /*36e0*/  LDG.E.U16 R94, desc[UR10][R94.64] ;  /* 0x0000000a5e5e7981 */ /* 0x000ea8000c1e1500 */
[----:B------:R0:W2:Y:S01]  /*36f0*/  LDG.E.U16 R71, desc[UR10][R66.64] ;  /* 0x0000000a42477981 */ /* 0x0000a2000c1e1500 */
[----:B------:R-:W-:-:S03]  /*3700*/  IMAD.WIDE R72, R15, 0x2, R72 ;  /* 0x000000020f487825 */ /* 0x000fc600078e0248 */
[----:B------:R1:W2:Y:S01]  /*3710*/  LDG.E.U16 R70, desc[UR10][R4.64] ;  /* 0x0000000a04467981 */ /* 0x0002a2000c1e1500 */
[----:B------:R-:W-:-:S03]  /*3720*/  IMAD.WIDE R76, R15, 0x2, R76 ;  /* 0x000000020f4c7825 */ /* 0x000fc600078e024c */
[----:B------:R1:W2:Y:S01]  /*3730*/  LDG.E.U16 R90, desc[UR10][R84.64] ;  /* 0x0000000a545a7981 */ /* 0x0002a2000c1e1500 */
[----:B0-----:R-:W-:-:S03]  /*3740*/  IMAD.WIDE R66, R15, 0x2, R96 ;  /* 0x000000020f427825 */ /* 0x001fc600078e0260 */
[----:B------:R-:W2:Y:S04]  /*3750*/  LDL.64 R96, [R1+0x1b8] ;  /* 0x0001b80001607983 */ /* 0x000ea80000100a00 */
[----:B------:R0:W2:Y:S01]  /*3760*/  LDG.E.U16 R74, desc[UR10][R66.64] ;  /* 0x0000000a424a7981 */ /* 0x0000a2000c1e1500 */
[----:B-1----:R-:W-:-:S03]  /*3770*/  IMAD.WIDE R4, R15, 0x2, R144 ;  /* 0x000000020f047825 */ /* 0x002fc600078e0290 */
[----:B------:R-:W2:Y:S01]  /*3780*/  LDL.64 R144, [R1+0x170] ;  /* 0x0001700001907983 */ /* 0x000ea20000100a00 */
[----:B------:R-:W-:-:S03]  /*3790*/  IMAD.WIDE R84, R15, 0x2, R106 ;  /* 0x000000020f547825 */ /* 0x000fc600078e026a */
[----:B------:R-:W2:Y:S01]  /*37a0*/  LDG.E.U16 R78, desc[UR10][R72.64] ;  /* 0x0000000a484e7981 */ /* 0x000ea2000c1e1500 */
[----:B0-----:R-:W-:-:S03]  /*37b0*/  IMAD.WIDE R66, R15, 0x2, R102 ;  /* 0x000000020f427825 */ /* 0x001fc600078e0266 */
[----:B------:R-:W2:Y:S04]  /*37c0*/  LDL.64 R102, [R1+0x1a8] ;  /* 0x0001a80001667983 */ /* 0x000ea80000100a00 */
[----:B------:R-:W2:Y:S01]  /*37d0*/  LDG.E.U16 R86, desc[UR10][R76.64] ;  /* 0x0000000a4c567981 */ /* 0x000ea2000c1e1500 */
[----:B------:R-:W-:-:S03]  /*37e0*/  IMAD.WIDE R100, R15, 0x2, R100 ;  /* 0x000000020f647825 */ /* 0x000fc600078e0264 */
[----:B------:R-:W2:Y:S04]  /*37f0*/  LDL.64 R106, [R1+0x180] ;  /* 0x00018000016a7983 */ /* 0x000ea80000100a00 */
[----:B------:R0:W2:Y:S04]  /*3800*/  LDG.E.U16 R69, desc[UR10][R100.64] ;  /* 0x0000000a64457981 */ /* 0x0000a8000c1e1500 */
[----:B------:R-:W2:Y:S04]  /*3810*/  LDG.E.U16 R67, desc[UR10][R66.64] ;  /* 0x0000000a42437981 */ /* 0x000ea8000c1e1500 */
[----:B------:R-:W2:Y:S01]  /*3820*/  LDG.E.U16 R5, desc[UR10][R4.64] ;  /* 0x0000000a04057981 */ /* 0x000ea2000c1e1500 */
[----:B0-----:R-:W-:-:S03]  /*3830*/  IMAD.WIDE R100, R15, 0x2, R128 ;  /* 0x000000020f647825 */ /* 0x001fc600078e0280 */
[----:B------:R-:W2:Y:S01]  /*3840*/  LDL.64 R128, [R1+0x148] ;  /* 0x0001480001807983 */ /* 0x000ea20000100a00 */
[----:B----4-:R-:W-:-:S04]  /*3850*/  IMAD.WIDE R72, R15, 0x2, R88 ;  /* 0x000000020f487825 */ /* 0x010fc800078e0258 */
[C---:B-----5:R-:W-:Y:S02]  /*3860*/  IMAD.WIDE R76, R15.reuse, 0x2, R92 ;  /* 0x000000020f4c7825 */ /* 0x060fe400078e025c */
[----:B------:R-:W4:Y:S04]  /*3870*/  LDG.E.U16 R93, desc[UR10][R84.64] ;  /* 0x0000000a545d7981 */ /* 0x000f28000c1e1500 */
[----:B------:R0:W5:Y:S04]  /*3880*/  LDG.E.U16 R89, desc[UR10][R76.64] ;  /* 0x0000000a4c597981 */ /* 0x000168000c1e1500 */
[----:B------:R1:W5:Y:S01]  /*3890*/  LDG.E.U16 R85, desc[UR10][R72.64] ;  /* 0x0000000a48557981 */ /* 0x000362000c1e1500 */
[----:B---3--:R-:W-:-:S03]  /*38a0*/  IMAD.WIDE R98, R15, 0x2, R98 ;  /* 0x000000020f627825 */ /* 0x008fc600078e0262 */
[----:B------:R-:W3:Y:S01]  /*38b0*/  LDG.E.U16 R84, desc[UR10][R100.64] ;  /* 0x0000000a64547981 */ /* 0x000ee2000c1e1500 */
[----:B0-----:R-:W-:-:S03]  /*38c0*/  IMAD.WIDE R76, R15, 0x2, R130 ;  /* 0x000000020f4c7825 */ /* 0x001fc600078e0282 */
[----:B------:R-:W4:Y:S01]  /*38d0*/  LDL.64 R130, [R1+0x150] ;  /* 0x0001500001827983 */ /* 0x000f220000100a00 */
[----:B-1----:R-:W-:-:S03]  /*38e0*/  IMAD.WIDE R72, R15, 0x2, R112 ;  /* 0x000000020f487825 */ /* 0x002fc600078e0270 */
[----:B------:R-:W5:Y:S04]  /*38f0*/  LDL.64 R112, [R1+0x168] ;  /* 0x0001680001707983 */ /* 0x000f680000100a00 */
[----:B------:R0:W3:Y:S04]  /*3900*/  LDG.E.U16 R66, desc[UR10][R98.64] ;  /* 0x0000000a62427981 */ /* 0x0000e8000c1e1500 */
[----:B------:R-:W3:Y:S04]  /*3910*/  LDG.E.U16 R77, desc[UR10][R76.64] ;  /* 0x0000000a4c4d7981 */ /* 0x000ee8000c1e1500 */
[----:B------:R-:W3:Y:S01]  /*3920*/  LDG.E.U16 R73, desc[UR10][R72.64] ;  /* 0x0000000a48497981 */ /* 0x000ee2000c1e1500 */
[----:B0-----:R-:W-:-:S03]  /*3930*/  IMAD.WIDE R98, R15, 0x2, R114 ;  /* 0x000000020f627825 */ /* 0x001fc600078e0272 */
[----:B------:R-:W3:Y:S04]  /*3940*/  LDL.64 R114, [R1+0x140] ;  /* 0x0001400001727983 */ /* 0x000ee80000100a00 */
[----:B------:R0:W3:Y:S01]  /*3950*/  LDG.E.U16 R76, desc[UR10][R98.64] ;  /* 0x0000000a624c7981 */ /* 0x0000e2000c1e1500 */
[----:B--2---:R-:W-:-:S05]  /*3960*/  IMAD.WIDE R96, R15, 0x2, R96 ;  /* 0x000000020f607825 */ /* 0x004fca00078e0260 */
[----:B------:R1:W2:Y:S01]  /*3970*/  LDG.E.U16 R4, desc[UR10][R96.64] ;  /* 0x0000000a60047981 */ /* 0x0002a2000c1e1500 */
[----:B0-----:R-:W-:-:S03]  /*3980*/  IMAD.WIDE R98, R15, 0x2, R144 ;  /* 0x000000020f627825 */ /* 0x001fc600078e0290 */
[----:B------:R-:W2:Y:S01]  /*3990*/  LDL.64 R144, [R1+0xb0] ;  /* 0x0000b00001907983 */ /* 0x000ea20000100a00 */
[----:B------:R-:W-:-:S04]  /*39a0*/  IMAD.WIDE R102, R15, 0x2, R102 ;  /* 0x000000020f667825 */ /* 0x000fc800078e0266 */
[C---:B-1----:R-:W-:Y:S01]  /*39b0*/  IMAD.WIDE R96, R15.reuse, 0x2, R194 ;  /* 0x000000020f607825 */ /* 0x042fe200078e02c2 */
[----:B------:R0:W2:Y:S04]  /*39c0*/  LDG.E.U16 R88, desc[UR10][R102.64] ;  /* 0x0000000a66587981 */ /* 0x0000a8000c1e1500 */
[----:B------:R-:W2:Y:S04]  /*39d0*/  LDL.64 R194, [R1+0xe8] ;  /* 0x0000e80001c27983 */ /* 0x000ea80000100a00 */
[----:B------:R1:W2:Y:S01]  /*39e0*/  LDG.E.U16 R72, desc[UR10][R96.64] ;  /* 0x0000000a60487981 */ /* 0x0002a2000c1e1500 */
[----:B0-----:R-:W-:-:S03]  /*39f0*/  IMAD.WIDE R102, R15, 0x2, R190 ;  /* 0x000000020f667825 */ /* 0x001fc600078e02be */
[----:B------:R-:W2:Y:S04]  /*3a00*/  LDL.64 R190, [R1+0xe0] ;  /* 0x0000e00001be7983 */ /* 0x000ea80000100a00 */
[----:B------:R0:W2:Y:S01]  /*3a10*/  LDG.E.U16 R95, desc[UR10][R102.64] ;  /* 0x0000000a665f7981 */ /* 0x0000a2000c1e1500 */
[----:B-1----:R-:W-:-:S03]  /*3a20*/  IMAD.WIDE R96, R15, 0x2, R146 ;  /* 0x000000020f607825 */ /* 0x002fc600078e0292 */
[----:B------:R-:W2:Y:S01]  /*3a30*/  LDL.64 R146, [R1+0xf0] ;  /* 0x0000f00001927983 */ /* 0x000ea20000100a00 */
[----:B0-----:R-:W-:-:S04]  /*3a40*/  IMAD.WIDE R102, R15, 0x2, R128 ;  /* 0x000000020f667825 */ /* 0x001fc800078e0280 */
[C---:B------:R-:W-:Y:S01]  /*3a50*/  IMAD.WIDE R106, R15.reuse, 0x2, R106 ;  /* 0x000000020f6a7825 */ /* 0x040fe200078e026a */
[----:B------:R-:W2:Y:S05]  /*3a60*/  LDG.E.U16 R129, desc[UR10][R102.64] ;  /* 0x0000000a66817981 */ /* 0x000eaa000c1e1500 */
[----:B------:R-:W2:Y:S01]  /*3a70*/  LDG.E.U16 R106, desc[UR10][R106.64] ;  /* 0x0000000a6a6a7981 */ /* 0x000ea2000c1e1500 */
[----:B------:R-:W-:-:S05]  /*3a80*/  IMAD.WIDE R104, R15, 0x2, R104 ;  /* 0x000000020f687825 */ /* 0x000fca00078e0268 */
[----:B------:R-:W2:Y:S04]  /*3a90*/  LDG.E.U16 R92, desc[UR10][R104.64] ;  /* 0x0000000a685c7981 */ /* 0x000ea8000c1e1500 */
[----:B------:R-:W2:Y:S01]  /*3aa0*/  LDG.E.U16 R107, desc[UR10][R96.64] ;  /* 0x0000000a606b7981 */ /* 0x000ea2000c1e1500 */
[----:B-----5:R-:W-:-:S03]  /*3ab0*/  IMAD.WIDE R100, R15, 0x2, R112 ;  /* 0x000000020f647825 */ /* 0x020fc600078e0270 */
[----:B------:R0:W5:Y:S04]  /*3ac0*/  LDG.E.U16 R112, desc[UR10][R98.64] ;  /* 0x0000000a62707981 */ /* 0x000168000c1e1500 */
[----:B------:R4:W5:Y:S01]  /*3ad0*/  LDG.E.U16 R113, desc[UR10][R100.64] ;  /* 0x0000000a64717981 */ /* 0x000962000c1e1500 */
[----:B0-----:R-:W-:-:S03]  /*3ae0*/  IMAD.WIDE R98, R15, 0x2, R182 ;  /* 0x000000020f627825 */ /* 0x001fc600078e02b6 */
[----:B------:R-:W5:Y:S01]  /*3af0*/  LDL.64 R182, [R1+0xa0] ;  /* 0x0000a00001b67983 */ /* 0x000f620000100a00 */
[----:B----4-:R-:W-:-:S05]  /*3b00*/  IMAD.WIDE R100, R15, 0x2, R130 ;  /* 0x000000020f647825 */ /* 0x010fca00078e0282 */
[----:B------:R0:W4:Y:S02]  /*3b10*/  LDG.E.U16 R128, desc[UR10][R100.64] ;  /* 0x0000000a64807981 */ /* 0x000124000c1e1500 */
[C---:B0-----:R-:W-:Y:S02]  /*3b20*/  IMAD.WIDE R100, R15.reuse, 0x2, R202 ;  /* 0x000000020f647825 */ /* 0x041fe400078e02ca */
[----:B------:R-:W4:Y:S02]  /*3b30*/  LDL.64 R202, [R1+0x108] ;  /* 0x0001080001ca7983 */ /* 0x000f240000100a00 */
[C---:B------:R-:W-:Y:S02]  /*3b40*/  IMAD.WIDE R96, R15.reuse, 0x2, R186 ;  /* 0x000000020f607825 */ /* 0x040fe400078e02ba */
[----:B------:R-:W4:Y:S02]  /*3b50*/  LDL.64 R186, [R1+0xa8] ;  /* 0x0000a80001ba7983 */ /* 0x000f240000100a00 */
[----:B---3--:R-:W-:-:S02]  /*3b60*/  IMAD.WIDE R104, R15, 0x2, R114 ;  /* 0x000000020f687825 */ /* 0x008fc400078e0272 */
[----:B------:R0:W3:Y:S04]  /*3b70*/  LDG.E.U16 R115, desc[UR10][R98.64] ;  /* 0x0000000a62737981 */ /* 0x0000e8000c1e1500 */
[----:B------:R2:W3:Y:S04]  /*3b80*/  LDG.E.U16 R130, desc[UR10][R104.64] ;  /* 0x0000000a68827981 */ /* 0x0004e8000c1e1500 */
[----:B------:R-:W3:Y:S01]  /*3b90*/  LDG.E.U16 R114, desc[UR10][R96.64] ;  /* 0x0000000a60727981 */ /* 0x000ee2000c1e1500 */
[----:B0-----:R-:W-:-:S03]  /*3ba0*/  IMAD.WIDE R98, R15, 0x2, R216 ;  /* 0x000000020f627825 */ /* 0x001fc600078e02d8 */
[----:B------:R-:W3:Y:S01]  /*3bb0*/  LDL.64 R216, [R1+0xf8] ;  /* 0x0000f80001d87983 */ /* 0x000ee20000100a00 */
[----:B--2---:R-:W-:-:S03]  /*3bc0*/  IMAD.WIDE R104, R15, 0x2, R144 ;  /* 0x000000020f687825 */ /* 0x004fc600078e0290 */
[----:B------:R0:W2:Y:S04]  /*3bd0*/  LDG.E.U16 R144, desc[UR10][R98.64] ;  /* 0x0000000a62907981 */ /* 0x0000a8000c1e1500 */
[----:B------:R1:W2:Y:S01]  /*3be0*/  LDG.E.U16 R145, desc[UR10][R100.64] ;  /* 0x0000000a64917981 */ /* 0x0002a2000c1e1500 */
[----:B0-----:R-:W-:-:S03]  /*3bf0*/  IMAD.WIDE R98, R15, 0x2, R194 ;  /* 0x000000020f627825 */ /* 0x001fc600078e02c2 */
[----:B------:R-:W3:Y:S01]  /*3c00*/  LDL.64 R194, [R1+0xd8] ;  /* 0x0000d80001c27983 */ /* 0x000ee20000100a00 */
[----:B-1----:R-:W-:-:S03]  /*3c10*/  IMAD.WIDE R100, R15, 0x2, R190 ;  /* 0x000000020f647825 */ /* 0x002fc600078e02be */
[----:B------:R-:W2:Y:S01]  /*3c20*/  LDL.64 R190, [R1+0x98] ;  /* 0x0000980001be7983 */ /* 0x000ea20000100a00 */
[----:B------:R-:W-:-:S03]  /*3c30*/  IMAD.WIDE R102, R15, 0x2, R146 ;  /* 0x000000020f667825 */ /* 0x000fc600078e0292 */
[----:B------:R-:W2:Y:S01]  /*3c40*/  LDG.E.U16 R147, desc[UR10][R104.64] ;  /* 0x0000000a68937981 */ /* 0x000ea2000c1e1500 */
[----:B------:R-:W-:-:S03]  /*3c50*/  IMAD.WIDE R96, R15, 0x2, R218 ;  /* 0x000000020f607825 */ /* 0x000fc600078e02da */
[----:B------:R-:W2:Y:S04]  /*3c60*/  LDL.64 R218, [R1+0xc0] ;  /* 0x0000c00001da7983 */ /* 0x000ea80000100a00 */
[----:B------:R0:W2:Y:S04]  /*3c70*/  LDG.E.U16 R131, desc[UR10][R96.64] ;  /* 0x0000000a60837981 */ /* 0x0000a8000c1e1500 */
[----:B------:R-:W2:Y:S01]  /*3c80*/  LDG.E.U16 R146, desc[UR10][R102.64] ;  /* 0x0000000a66927981 */ /* 0x000ea2000c1e1500 */
[----:B0-----:R-:W-:-:S03]  /*3c90*/  IMAD.WIDE R96, R15, 0x2, R212 ;  /* 0x000000020f607825 */ /* 0x001fc600078e02d4 */
[----:B------:R-:W2:Y:S04]  /*3ca0*/  LDL.64 R212, [R1+0xb8] ;  /* 0x0000b80001d47983 */ /* 0x000ea80000100a00 */
[----:B------:R0:W2:Y:S02]  /*3cb0*/  LDG.E.U16 R181, desc[UR10][R96.64] ;  /* 0x0000000a60b57981 */ /* 0x0000a4000c1e1500 */
[C---:B0-----:R-:W-:Y:S02]  /*3cc0*/  IMAD.WIDE R96, R15.reuse, 0x2, R208 ;  /* 0x000000020f607825 */ /* 0x041fe400078e02d0 */
[----:B------:R-:W2:Y:S02]  /*3cd0*/  LDL.64 R208, [R1+0x78] ;  /* 0x0000780001d07983 */ /* 0x000ea40000100a00 */
[----:B-----5:R-:W-:-:S02]  /*3ce0*/  IMAD.WIDE R104, R15, 0x2, R182 ;  /* 0x000000020f687825 */ /* 0x020fc400078e02b6 */
[----:B------:R0:W5:Y:S04]  /*3cf0*/  LDG.E.U16 R182, desc[UR10][R98.64] ;  /* 0x0000000a62b67981 */ /* 0x000168000c1e1500 */
[----:B------:R4:W5:Y:S01]  /*3d00*/  LDG.E.U16 R183, desc[UR10][R100.64] ;  /* 0x0000000a64b77981 */ /* 0x000962000c1e1500 */
[----:B0-----:R-:W-:-:S03]  /*3d10*/  IMAD.WIDE R98, R15, 0x2, R198 ;  /* 0x000000020f627825 */ /* 0x001fc600078e02c6 */
[----:B------:R-:W5:Y:S01]  /*3d20*/  LDL.64 R198, [R1+0x88] ;  /* 0x0000880001c67983 */ /* 0x000f620000100a00 */
[----:B----4-:R-:W-:-:S03]  /*3d30*/  IMAD.WIDE R100, R15, 0x2, R202 ;  /* 0x000000020f647825 */ /* 0x010fc600078e02ca */
[----:B------:R-:W4:Y:S01]  /*3d40*/  LDL.64 R202, [R1+0x80] ;  /* 0x0000800001ca7983 */ /* 0x000f220000100a00 */
[----:B------:R-:W-:-:S03]  /*3d50*/  IMAD.WIDE R102, R15, 0x2, R186 ;  /* 0x000000020f667825 */ /* 0x000fc600078e02ba */
[----:B------:R-:W4:Y:S04]  /*3d60*/  LDG.E.U16 R187, desc[UR10][R104.64] ;  /* 0x0000000a68bb7981 */ /* 0x000f28000c1e1500 */
[----:B------:R3:W4:Y:S02]  /*3d70*/  LDG.E.U16 R186, desc[UR10][R102.64] ;  /* 0x0000000a66ba7981 */ /* 0x000724000c1e1500 */
[C---:B---3--:R-:W-:Y:S02]  /*3d80*/  IMAD.WIDE R102, R15.reuse, 0x2, R194 ;  /* 0x000000020f667825 */ /* 0x048fe400078e02c2 */
[----:B------:R0:W3:Y:S02]  /*3d90*/  LDG.E.U16 R194, desc[UR10][R100.64] ;  /* 0x0000000a64c27981 */ /* 0x0000e4000c1e1500 */
[----:B--2---:R-:W-:-:S02]  /*3da0*/  IMAD.WIDE R104, R15, 0x2, R190 ;  /* 0x000000020f687825 */ /* 0x004fc400078e02be */
[----:B------:R1:W2:Y:S04]  /*3db0*/  LDG.E.U16 R190, desc[UR10][R96.64] ;  /* 0x0000000a60be7981 */ /* 0x0002a8000c1e1500 */
[----:B------:R-:W3:Y:S04]  /*3dc0*/  LDG.E.U16 R195, desc[UR10][R102.64] ;  /* 0x0000000a66c37981 */ /* 0x000ee8000c1e1500 */
[----:B------:R-:W3:Y:S01]  /*3dd0*/  LDG.E.U16 R104, desc[UR10][R104.64] ;  /* 0x0000000a68687981 */ /* 0x000ee2000c1e1500 */
[----:B0-----:R-:W-:-:S03]  /*3de0*/  IMAD.WIDE R100, R15, 0x2, R226 ;  /* 0x000000020f647825 */ /* 0x001fc600078e02e2 */
[----:B------:R0:W3:Y:S01]  /*3df0*/  LDG.E.U16 R191, desc[UR10][R98.64] ;  /* 0x0000000a62bf7981 */ /* 0x0000e2000c1e1500 */
[----:B-1----:R-:W-:-:S05]  /*3e00*/  IMAD.WIDE R96, R15, 0x2, R234 ;  /* 0x000000020f607825 */ /* 0x002fca00078e02ea */
[----:B------:R1:W3:Y:S01]  /*3e10*/  LDG.E.U16 R105, desc[UR10][R96.64] ;  /* 0x0000000a60697981 */ /* 0x0002e2000c1e1500 */
[----:B0-----:R-:W-:-:S04]  /*3e20*/  IMAD.WIDE R98, R15, 0x2, R230 ;  /* 0x000000020f627825 */ /* 0x001fc800078e02e6 */
[----:B-1----:R-:W-:-:S04]  /*3e30*/  IMAD.WIDE R96, R15, 0x2, R222 ;  /* 0x000000020f607825 */ /* 0x002fc800078e02de */
[C---:B-----5:R-:W-:Y:S02]  /*3e40*/  IMAD.WIDE R102, R15.reuse, 0x2, R198 ;  /* 0x000000020f667825 */ /* 0x060fe400078e02c6 */
[----:B------:R4:W5:Y:S04]  /*3e50*/  LDG.E.U16 R198, desc[UR10][R100.64] ;  /* 0x0000000a64c67981 */ /* 0x000968000c1e1500 */
[----:B------:R0:W5:Y:S04]  /*3e60*/  LDG.E.U16 R199, desc[UR10][R98.64] ;  /* 0x0000000a62c77981 */ /* 0x000168000c1e1500 */
[----:B------:R-:W5:Y:S01]  /*3e70*/  LDG.E.U16 R102, desc[UR10][R102.64] ;  /* 0x0000000a66667981 */ /* 0x000f62000c1e1500 */
[----:B----4-:R-:W-:-:S04]  /*3e80*/  IMAD.WIDE R100, R15, 0x2, R202 ;  /* 0x000000020f647825 */ /* 0x010fc800078e02ca */
[C---:B0-----:R-:W-:Y:S01]  /*3e90*/  IMAD.WIDE R98, R15.reuse, 0x2, R218 ;  /* 0x000000020f627825 */ /* 0x041fe200078e02da */
[----:B------:R0:W4:Y:S04]  /*3ea0*/  LDG.E.U16 R203, desc[UR10][R100.64] ;  /* 0x0000000a64cb7981 */ /* 0x000128000c1e1500 */
[----:B------:R1:W4:Y:S04]  /*3eb0*/  LDG.E.U16 R103, desc[UR10][R96.64] ;  /* 0x0000000a60677981 */ /* 0x000328000c1e1500 */
[----:B------:R1:W4:Y:S01]  /*3ec0*/  LDG.E.U16 R202, desc[UR10][R98.64] ;  /* 0x0000000a62ca7981 */ /* 0x000322000c1e1500 */
[----:B0-----:R-:W-:-:S04]  /*3ed0*/  IMAD.WIDE R100, R15, 0x2, R208 ;  /* 0x000000020f647825 */ /* 0x001fc800078e02d0 */
[C---:B-1----:R-:W-:Y:S02]  /*3ee0*/  IMAD.WIDE R96, R15.reuse, 0x2, R216 ;  /* 0x000000020f607825 */ /* 0x042fe400078e02d8 */
[----:B------:R-:W4:Y:S02]  /*3ef0*/  LDG.E.U16 R100, desc[UR10][R100.64] ;  /* 0x0000000a64647981 */ /* 0x000f24000c1e1500 */
[----:B------:R-:W-:Y:S02]  /*3f00*/  IMAD.WIDE R98, R15, 0x2, R212 ;  /* 0x000000020f627825 */ /* 0x000fe400078e02d4 */
[----:B------:R-:W4:Y:S04]  /*3f10*/  LDG.E.U16 R96, desc[UR10][R96.64] ;  /* 0x0000000a60607981 */ /* 0x000f28000c1e1500 */
[----:B------:R-:W4:Y:S01]  /*3f20*/  LDG.E.U16 R98, desc[UR10][R98.64] ;  /* 0x0000000a62627981 */ /* 0x000f22000c1e1500 */
[----:B------:R-:W-:Y:S01]  /*3f30*/  BAR.SYNC.DEFER_BLOCKING 0x0 ;  /* 0x0000000000007b1d */ /* 0x000fe20000010000 */
[----:B------:R-:W-:-:S02]  /*3f40*/  LOP3.LUT R208, R14, 0x10, RZ, 0x3c, !PT ;  /* 0x000000100ed07812 */ /* 0x000fc400078e3cff */
[----:B------:R-:W-:-:S03]  /*3f50*/  LOP3.LUT R209, R14, 0x20, RZ, 0x3c, !PT ;  /* 0x000000200ed17812 */ /* 0x000fc600078e3cff */
[----:B------:R-:W-:Y:S04]  /*3f60*/  STS.U16 [R14+UR6], R3 ;  /* 0x000000030e007988 */ /* 0x000fe80008000406 */
        /* <DEDUP_REMOVED lines=14> */
[----:B------:R0:W-:Y:S04]  /*4050*/  STS.U16 [R208+UR6+0x3900], R186 ;  /* 0x003900bad0007988 */ /* 0x0001e80008000406 */
[----:B------:R-:W-:Y:S04]  /*4060*/  STS.U16 [R209+UR6+0x200], R87 ;  /* 0x00020057d1007988 */ /* 0x000fe80008000406 */
[----:B------:R-:W-:Y:S01]  /*4070*/  STS.U16 [R209+UR6+0xa00], R86 ;  /* 0x000a0056d1007988 */ /* 0x000fe20008000406 */
[----:B0-----:R-:W-:-:S03]  /*4080*/  LOP3.LUT R208, R14, 0x30, RZ, 0x3c, !PT ;  /* 0x000000300ed07812 */ /* 0x001fc600078e3cff */
        /* <DEDUP_REMOVED lines=12> */
[----:B--2---:R-:W-:Y:S04]  /*4150*/  STS.U16 [R208+UR6+0x2b00], R190 ;  /* 0x002b00bed0007988 */ /* 0x004fe80008000406 */
[----:B---3--:R-:W-:Y:S04]  /*4160*/  STS.U16 [R208+UR6+0x3300], R195 ;  /* 0x003300c3d0007988 */ /* 0x008fe80008000406 */
        /* <DEDUP_REMOVED lines=8> */
[----:B------:R-:W-:Y:S01]  /*41f0*/  STS.U16 [R209+UR6+0x3400], R105 ;  /* 0x00340069d1007988 */ /* 0x000fe20008000406 */
[----:B------:R-:W-:-:S02]  /*4200*/  LOP3.LUT R88, R14, 0x60, RZ, 0x3c, !PT ;  /* 0x000000600e587812 */ /* 0x000fc400078e3cff */
[----:B------:R-:W-:Y:S01]  /*4210*/  LOP3.LUT R3, R14, 0x70, RZ, 0x3c, !PT ;  /* 0x000000700e037812 */ /* 0x000fe200078e3cff */
[----:B------:R-:W0:Y:S01]  /*4220*/  S2R R182, SR_TID.X ;  /* 0x0000000000b67919 */ /* 0x000e220000002100 */
[----:B------:R-:W-:Y:S01]  /*4230*/  LOP3.LUT R181, R11, 0x40, RZ, 0x3c, !PT ;  /* 0x000000400bb57812 */ /* 0x000fe200078e3cff */
[----:B------:R-:W2:Y:S04]  /*4240*/  LDL.64 R186, [R1+0x70] ;  /* 0x0000700001ba7983 */ /* 0x000ea80000100a00 */
[----:B-----5:R-:W-:Y:S04]  /*4250*/  STS.U16 [R209+UR6+0x3c00], R198 ;  /* 0x003c00c6d1007988 */ /* 0x020fe80008000406 */
        /* <DEDUP_REMOVED lines=23> */
[----:B------:R1:W-:Y:S01]  /*43d0*/  STS.U16 [R3+UR6+0x3f00], R100 ;  /* 0x003f006403007988 */ /* 0x0003e20008000406 */
[----:B------:R-:W-:Y:S01]  /*43e0*/  BAR.SYNC.DEFER_BLOCKING 0x0 ;  /* 0x0000000000007b1d */ /* 0x000fe20000010000 */
[----:B-1----:R-:W-:-:S05]  /*43f0*/  LOP3.LUT R3, R10, 0x20, RZ, 0x3c, !PT ;  /* 0x000000200a037812 */ /* 0x002fca00078e3cff */
[----:B------:R-:W-:Y:S04]  /*4400*/  LDSM.16.MT88.4 R72, [R10+UR6+0x4000] ;  /* 0x004000060a48783b */ /* 0x000fe80008004200 */
[----:B------:R-:W1:Y:S04]  /*4410*/  LDSM.16.M88.4 R144, [R11+UR6+0x2000] ;  /* 0x002000060b90783b */ /* 0x000e680008000200 */
[----:B------:R-:W3:Y:S04]  /*4420*/  LDSM.16.MT88.4 R96, [R3+UR6+0x4000] ;  /* 0x004000060360783b */ /* 0x000ee80008004200 */
[----:B------:R-:W4:Y:S04]  /*4430*/  LDSM.16.M88.4 R92, [R11+UR6] ;  /* 0x000000060b5c783b */ /* 0x000f280008000200 */
[----:B------:R-:W5:Y:S04]  /*4440*/  LDSM.16.MT88.4 R100, [R10+UR6+0x4400] ;  /* 0x004400060a64783b */ /* 0x000f680008004200 */
[----:B------:R-:W0:Y:S04]  /*4450*/  LDSM.16.MT88.4 R84, [R3+UR6+0x4400] ;  /* 0x004400060354783b */ /* 0x000e280008004200 */
[----:B------:R-:W-:Y:S04]  /*4460*/  LDSM.16.MT88.4 R112, [R10+UR6+0x4800] ;  /* 0x004800060a70783b */ /* 0x000fe80008004200 */
[----:B------:R-:W0:Y:S04]  /*4470*/  LDSM.16.M88.4 R128, [R181+UR6+0x2000] ;  /* 0x00200006b580783b */ /* 0x000e280008000200 */
[----:B------:R-:W0:Y:S04]  /*4480*/  LDSM.16.MT88.4 R76, [R3+UR6+0x4800] ;  /* 0x00480006034c783b */ /* 0x000e280008004200 */
[----:B------:R-:W2:Y:S01]  /*4490*/  LDSM.16.M88.4 R68, [R181+UR6] ;  /* 0x00000006b544783b */ /* 0x000ea20008000200 */
[-C--:B-1----:R-:W-:Y:S06]  /*44a0*/  HMMA.16816.F32.BF16 R88, R72, R144.reuse, RZ ;  /* 0x000000904858723c */ /* 0x082fec00000418ff */
[----:B---3--:R-:W-:Y:S06]  /*44b0*/  HMMA.16816.F32.BF16 R104, R96, R144, RZ ;  /* 0x000000906068723c */ /* 0x008fec00000418ff */
[-C--:B----4-:R-:W-:Y:S06]  /*44c0*/  HMMA.16816.F32.BF16 R72, R72, R92.reuse, RZ ;  /* 0x0000005c4848723c */ /* 0x090fec00000418ff */
[----:B------:R-:W-:Y:S06]  /*44d0*/  HMMA.16816.F32.BF16 R96, R96, R92, RZ ;  /* 0x0000005c6060723c */ /* 0x000fec00000418ff */
[-C--:B-----5:R-:W-:Y:S06]  /*44e0*/  HMMA.16816.F32.BF16 R88, R100, R146.reuse, R88 ;  /* 0x000000926458723c */ /* 0x0a0fec0000041858 */
[----:B0-----:R-:W-:Y:S01]  /*44f0*/  HMMA.16816.F32.BF16 R144, R84, R146, R104 ;  /* 0x000000925490723c */ /* 0x001fe20000041868 */
[----:B------:R-:W0:Y:S05]  /*4500*/  LDSM.16.MT88.4 R104, [R10+UR6+0x4c00] ;  /* 0x004c00060a68783b */ /* 0x000e2a0008004200 */
[-C--:B------:R-:W-:Y:S01]  /*4510*/  HMMA.16816.F32.BF16 R72, R100, R94.reuse, R72 ;  /* 0x0000005e6448723c */ /* 0x080fe20000041848 */
[----:B------:R-:W1:Y:S05]  /*4520*/  LDSM.16.MT88.4 R100, [R3+UR6+0x4c00] ;  /* 0x004c00060364783b */ /* 0x000e6a0008004200 */
[----:B------:R-:W-:Y:S01]  /*4530*/  HMMA.16816.F32.BF16 R84, R84, R94, R96 ;  /* 0x0000005e5454723c */ /* 0x000fe20000041860 */
[----:B------:R-:W-:Y:S04]  /*4540*/  LDSM.16.MT88.4 R92, [R10+UR6+0x5000] ;  /* 0x005000060a5c783b */ /* 0x000fe80008004200 */
[----:B------:R-:W3:Y:S01]  /*4550*/  LDSM.16.M88.4 R96, [R11+UR6+0x2080] ;  /* 0x002080060b60783b */ /* 0x000ee20008000200 */
[-C--:B------:R-:W-:Y:S06]  /*4560*/  HMMA.16816.F32.BF16 R88, R112, R128.reuse, R88 ;  /* 0x000000807058723c */ /* 0x080fec0000041858 */
[----:B------:R-:W-:Y:S06]  /*4570*/  HMMA.16816.F32.BF16 R144, R76, R128, R144 ;  /* 0x000000804c90723c */ /* 0x000fec0000041890 */
[-C--:B--2---:R-:W-:Y:S01]  /*4580*/  HMMA.16816.F32.BF16 R112, R112, R68.reuse, R72 ;  /* 0x000000447070723c */ /* 0x084fe20000041848 */
[----:B------:R-:W2:Y:S05]  /*4590*/  LDSM.16.MT88.4 R72, [R3+UR6+0x5000] ;  /* 0x005000060348783b */ /* 0x000eaa0008004200 */
[----:B------:R-:W-:Y:S01]  /*45a0*/  HMMA.16816.F32.BF16 R76, R76, R68, R84 ;  /* 0x000000444c4c723c */ /* 0x000fe20000041854 */
[----:B------:R-:W4:Y:S05]  /*45b0*/  LDSM.16.M88.4 R84, [R11+UR6+0x80] ;  /* 0x000080060b54783b */ /* 0x000f2a0008000200 */
[-C--:B0-----:R-:W-:Y:S06]  /*45c0*/  HMMA.16816.F32.BF16 R88, R104, R130.reuse, R88 ;  /* 0x000000826858723c */ /* 0x081fec0000041858 */
[----:B-1----:R-:W-:Y:S01]  /*45d0*/  HMMA.16816.F32.BF16 R144, R100, R130, R144 ;  /* 0x000000826490723c */ /* 0x002fe20000041890 */
[----:B------:R-:W0:Y:S05]  /*45e0*/  LDSM.16.MT88.4 R128, [R10+UR6+0x5400] ;  /* 0x005400060a80783b */ /* 0x000e2a0008004200 */
[-C--:B------:R-:W-:Y:S01]  /*45f0*/  HMMA.16816.F32.BF16 R112, R104, R70.reuse, R112 ;  /* 0x000000466870723c */ /* 0x080fe20000041870 */
[----:B------:R-:W1:Y:S05]  /*4600*/  LDSM.16.MT88.4 R104, [R3+UR6+0x5400] ;  /* 0x005400060368783b */ /* 0x000e6a0008004200 */
[----:B------:R-:W-:Y:S01]  /*4610*/  HMMA.16816.F32.BF16 R76, R100, R70, R76 ;  /* 0x00000046644c723c */ /* 0x000fe2000004184c */
[----:B------:R-:W-:Y:S04]  /*4620*/  LDSM.16.MT88.4 R68, [R10+UR6+0x5800] ;  /* 0x005800060a44783b */ /* 0x000fe80008004200 */
[----:B------:R-:W5:Y:S01]  /*4630*/  LDSM.16.M88.4 R100, [R181+UR6+0x2080] ;  /* 0x00208006b564783b */ /* 0x000f620008000200 */
[-C--:B---3--:R-:W-:Y:S06]  /*4640*/  HMMA.16816.F32.BF16 R88, R92, R96.reuse, R88 ;  /* 0x000000605c58723c */ /* 0x088fec0000041858 */
[----:B--2---:R-:W-:Y:S06]  /*4650*/  HMMA.16816.F32.BF16 R144, R72, R96, R144 ;  /* 0x000000604890723c */ /* 0x004fec0000041890 */
[-C--:B----4-:R-:W-:Y:S01]  /*4660*/  HMMA.16816.F32.BF16 R112, R92, R84.reuse, R112 ;  /* 0x000000545c70723c */ /* 0x090fe20000041870 */
[----:B------:R-:W2:Y:S05]  /*4670*/  LDSM.16.MT88.4 R92, [R3+UR6+0x5800] ;  /* 0x00580006035c783b */ /* 0x000eaa0008004200 */
[----:B------:R-:W-:Y:S01]  /*4680*/  HMMA.16816.F32.BF16 R76, R72, R84, R76 ;  /* 0x00000054484c723c */ /* 0x000fe2000004184c */
[----:B------:R3:W4:Y:S05]  /*4690*/  LDSM.16.M88.4 R72, [R181+UR6+0x80] ;  /* 0x00008006b548783b */ /* 0x00072a0008000200 */
[-C--:B0-----:R-:W-:Y:S06]  /*46a0*/  HMMA.16816.F32.BF16 R88, R128, R98.reuse, R88 ;  /* 0x000000628058723c */ /* 0x081fec0000041858 */
[----:B-1----:R-:W-:Y:S01]  /*46b0*/  HMMA.16816.F32.BF16 R144, R104, R98, R144 ;  /* 0x000000626890723c */ /* 0x002fe20000041890 */
[----:B------:R-:W0:Y:S05]  /*46c0*/  LDSM.16.MT88.4 R96, [R10+UR6+0x5c00] ;  /* 0x005c00060a60783b */ /* 0x000e2a0008004200 */
[-C--:B------:R-:W-:Y:S01]  /*46d0*/  HMMA.16816.F32.BF16 R112, R128, R86.reuse, R112 ;  /* 0x000000568070723c */ /* 0x080fe20000041870 */
[----:B------:R1:W0:Y:S05]  /*46e0*/  LDSM.16.MT88.4 R128, [R3+UR6+0x5c00] ;  /* 0x005c00060380783b */ /* 0x00022a0008004200 */
[----:B------:R-:W-:Y:S01]  /*46f0*/  HMMA.16816.F32.BF16 R76, R104, R86, R76 ;  /* 0x00000056684c723c */ /* 0x000fe2000004184c */
[----:B---3--:R-:W3:Y:S05]  /*4700*/  S2R R181, SR_TID.X ;  /* 0x0000000000b57919 */ /* 0x008eea0000002100 */
[-C--:B-----5:R-:W-:Y:S06]  /*4710*/  HMMA.16816.F32.BF16 R88, R68, R100.reuse, R88 ;  /* 0x000000644458723c */ /* 0x0a0fec0000041858 */
[----:B--2---:R-:W-:Y:S06]  /*4720*/  HMMA.16816.F32.BF16 R144, R92, R100, R144 ;  /* 0x000000645c90723c */ /* 0x004fec0000041890 */
[-C--:B----4-:R-:W-:Y:S01]  /*4730*/  HMMA.16816.F32.BF16 R112, R68, R72.reuse, R112 ;  /* 0x000000484470723c */ /* 0x090fe20000041870 */
[----:B-1----:R-:W-:Y:S01]  /*4740*/  VIADD R3, R252, UR4 ;  /* 0x00000004fc037c36 */ /* 0x002fe20008000000 */
[----:B------:R-:W-:Y:S01]  /*4750*/  LOP3.LUT R182, R182, 0x1c, RZ, 0xc0, !PT ;  /* 0x0000001cb6b67812 */ /* 0x000fe200078ec0ff */
[----:B------:R-:W2:Y:S03]  /*4760*/  LDL.64 R100, [R1+0x58] ;  /* 0x0000580001647983 */ /* 0x000ea60000100a00 */
[----:B------:R-:W-:Y:S01]  /*4770*/  HMMA.16816.F32.BF16 R76, R92, R72, R76 ;  /* 0x000000485c4c723c */ /* 0x000fe2000004184c */
[----:B------:R-:W4:Y:S04]  /*4780*/  LDL.64 R106, [R1+0x38] ;  /* 0x00003800016a7983 */ /* 0x000f280000100a00 */
[----:B------:R-:W5:Y:S01]  /*4790*/  LDL.64 R104, [R1+0x8] ;  /* 0x0000080001687983 */ /* 0x000f620000100a00 */
[-C--:B0-----:R-:W-:Y:S06]  /*47a0*/  HMMA.16816.F32.BF16 R88, R96, R102.reuse, R88 ;  /* 0x000000666058723c */ /* 0x081fec0000041858 */
[----:B------:R-:W-:Y:S06]  /*47b0*/  HMMA.16816.F32.BF16 R144, R128, R102, R144 ;  /* 0x000000668090723c */ /* 0x000fec0000041890 */
[-C--:B------:R-:W-:Y:S01]  /*47c0*/  HMMA.16816.F32.BF16 R112, R96, R74.reuse, R112 ;  /* 0x0000004a6070723c */ /* 0x080fe20000041870 */
[----:B------:R-:W-:Y:S01]  /*47d0*/  VIADD R4, R3, 0x20 ;  /* 0x0000002003047836 */ /* 0x000fe20000000000 */
[C---:B------:R-:W-:Y:S01]  /*47e0*/  ISETP.GE.AND P6, PT, R16.reuse, R3, PT ;  /* 0x000000031000720c */ /* 0x040fe20003fc6270 */
[----:B------:R-:W2:Y:S03]  /*47f0*/  LDL.64 R102, [R1+0x68] ;  /* 0x0000680001667983 */ /* 0x000ea60000100a00 */
[----:B------:R-:W-:Y:S01]  /*4800*/  HMMA.16816.F32.BF16 R76, R128, R74, R76 ;  /* 0x0000004a804c723c */ /* 0x000fe2000004184c */
[-C--:B------:R-:W-:Y:S01]  /*4810*/  ISETP.GE.AND P2, PT, R16, R4.reuse, PT ;  /* 0x000000041000720c */ /* 0x080fe20003f46270 */
[----:B------:R-:W4:Y:S01]  /*4820*/  LDL.64 R98, [R1+0x50] ;  /* 0x0000500001627983 */ /* 0x000f220000100a00 */
[----:B------:R-:W-:-:S03]  /*4830*/  ISETP.GE.AND P3, PT, R17, R4, PT ;  /* 0x000000041100720c */ /* 0x000fc60003f66270 */
[----:B------:R-:W-:Y:S01]  /*4840*/  FMUL R88, R88, UR9 ;  /* 0x0000000958587c20 */ /* 0x000fe20008400000 */
[----:B------:R-:W-:Y:S01]  /*4850*/  FMUL R5, R90, UR9 ;  /* 0x000000095a057c20 */ /* 0x000fe20008400000 */
[-C--:B------:R-:W-:Y:S01]  /*4860*/  ISETP.GE.AND P4, PT, R18, R4.reuse, PT ;  /* 0x000000041200720c */ /* 0x080fe20003f86270 */
[----:B------:R-:W5:Y:S01]  /*4870*/  LDL.64 R96, [R1+0x48] ;  /* 0x0000480001607983 */ /* 0x000f620000100a00 */
[----:B------:R-:W-:Y:S02]  /*4880*/  ISETP.GE.AND P5, PT, R19, R4, PT ;  /* 0x000000041300720c */ /* 0x000fe40003fa6270 */
[----:B------:R-:W-:Y:S01]  /*4890*/  FMUL R6, R144, UR9 ;  /* 0x0000000990067c20 */ /* 0x000fe20008400000 */
[----:B------:R-:W-:Y:S01]  /*48a0*/  FMUL R66, R146, UR9 ;  /* 0x0000000992427c20 */ /* 0x000fe20008400000 */
[-C--:B------:R-:W-:Y:S01]  /*48b0*/  ISETP.GT.AND P1, PT, R16, R3.reuse, PT ;  /* 0x000000031000720c */ /* 0x080fe20003f24270 */
[----:B------:R-:W-:Y:S01]  /*48c0*/  FMUL R68, R147, UR9 ;  /* 0x0000000993447c20 */ /* 0x000fe20008400000 */
[----:B---3--:R-:W-:Y:S01]  /*48d0*/  LOP3.LUT R181, R181, 0x7f, RZ, 0xc0, !PT ;  /* 0x0000007fb5b57812 */ /* 0x008fe200078ec0ff */
[----:B------:R-:W3:Y:S01]  /*48e0*/  LDL.64 R94, [R1+0x60] ;  /* 0x00006000015e7983 */ /* 0x000ee20000100a00 */
[----:B------:R-:W-:Y:S01]  /*48f0*/  FMUL R70, R112, UR9 ;  /* 0x0000000970467c20 */ /* 0x000fe20008400000 */
[----:B------:R-:W-:Y:S01]  /*4900*/  FMUL R84, R113, UR9 ;  /* 0x0000000971547c20 */ /* 0x000fe20008400000 */
[----:B------:R-:W-:Y:S01]  /*4910*/  FSEL R4, R88, -INF , P2 ;  /* 0xff80000058047808 */ /* 0x000fe20001000000 */
[----:B------:R-:W-:Y:S01]  /*4920*/  FMUL R69, R114, UR9 ;  /* 0x0000000972457c20 */ /* 0x000fe20008400000 */
[----:B------:R-:W-:Y:S01]  /*4930*/  FSEL R5, R5, -INF , P3 ;  /* 0xff80000005057808 */ /* 0x000fe20001800000 */
[----:B------:R-:W-:Y:S01]  /*4940*/  FMUL R72, R115, UR9 ;  /* 0x0000000973487c20 */ /* 0x000fe20008400000 */
[CC--:B------:R-:W-:Y:S01]  /*4950*/  ISETP.GE.AND P2, PT, R17.reuse, R3.reuse, PT ;  /* 0x000000031100720c */ /* 0x0c0fe20003f46270 */
[----:B------:R-:W-:Y:S01]  /*4960*/  FMUL R71, R76, UR9 ;  /* 0x000000094c477c20 */ /* 0x000fe20008400000 */
[-C--:B------:R-:W-:Y:S01]  /*4970*/  ISETP.GT.AND P3, PT, R17, R3.reuse, PT ;  /* 0x000000031100720c */ /* 0x080fe20003f64270 */
[----:B------:R-:W-:Y:S01]  /*4980*/  FMUL R67, R77, UR9 ;  /* 0x000000094d437c20 */ /* 0x000fe20008400000 */
[----:B------:R-:W-:Y:S01]  /*4990*/  FSEL R6, R6, -INF , P4 ;  /* 0xff80000006067808 */ /* 0x000fe20002000000 */
[----:B------:R-:W-:Y:S01]  /*49a0*/  FMUL R74, R78, UR9 ;  /* 0x000000094e4a7c20 */ /* 0x000fe20008400000 */
[----:B------:R-:W-:Y:S01]  /*49b0*/  FSEL R66, R66, -INF , P5 ;  /* 0xff80000042427808 */ /* 0x000fe20002800000 */
[----:B------:R-:W-:Y:S01]  /*49c0*/  FMUL R73, R79, UR9 ;  /* 0x000000094f497c20 */ /* 0x000fe20008400000 */
[----:B------:R-:W-:Y:S01]  /*49d0*/  FSEL R70, R70, -INF , P6 ;  /* 0xff80000046467808 */ /* 0x000fe20003000000 */
[----:B------:R-:W-:Y:S01]  /*49e0*/  FMUL R75, R145, UR9 ;  /* 0x00000009914b7c20 */ /* 0x000fe20008400000 */
[----:B------:R-:W-:Y:S01]  /*49f0*/  FSEL R84, R84, -INF , P1 ;  /* 0xff80000054547808 */ /* 0x000fe20000800000 */
[----:B------:R-:W3:Y:S01]  /*4a00*/  LDL.64 R146, [R1+0x30] ;  /* 0x0000300001927983 */ /* 0x000ee20000100a00 */
[----:B------:R-:W-:-:S02]  /*4a10*/  ISETP.GE.AND P4, PT, R18, R3, PT ;  /* 0x000000031200720c */ /* 0x000fc40003f86270 */
[-C--:B------:R-:W-:Y:S01]  /*4a20*/  ISETP.GT.AND P5, PT, R18, R3.reuse, PT ;  /* 0x000000031200720c */ /* 0x080fe20003fa4270 */
[----:B------:R-:W3:Y:S01]  /*4a30*/  LDL.64 R130, [R1+0x18] ;  /* 0x0000180001827983 */ /* 0x000ee20000100a00 */
[CC--:B------:R-:W-:Y:S02]  /*4a40*/  ISETP.GE.AND P6, PT, R19.reuse, R3.reuse, PT ;  /* 0x000000031300720c */ /* 0x0c0fe40003fc6270 */
[----:B------:R-:W-:Y:S01]  /*4a50*/  ISETP.GT.AND P1, PT, R19, R3, PT ;  /* 0x000000031300720c */ /* 0x000fe20003f24270 */
[----:B------:R-:W-:Y:S01]  /*4a60*/  VIADD R3, R3, 0x21 ;  /* 0x0000002103037836 */ /* 0x000fe20000000000 */
[----:B------:R-:W-:Y:S01]  /*4a70*/  FSEL R69, R69, -INF , P2 ;  /* 0xff80000045457808 */ /* 0x000fe20001000000 */
[----:B------:R-:W3:Y:S01]  /*4a80*/  LDL.64 R128, [R1+0x10] ;  /* 0x0000100001807983 */ /* 0x000ee20000100a00 */
[----:B------:R-:W-:Y:S01]  /*4a90*/  FSEL R72, R72, -INF , P3 ;  /* 0xff80000048487808 */ /* 0x000fe20001800000 */
[----:B------:R-:W-:Y:S01]  /*4aa0*/  FMUL R79, R89, UR9 ;  /* 0x00000009594f7c20 */ /* 0x000fe20008400000 */
[----:B------:R-:W-:Y:S01]  /*4ab0*/  FSEL R71, R71, -INF , P4 ;  /* 0xff80000047477808 */ /* 0x000fe20002000000 */
[----:B------:R-:W-:Y:S01]  /*4ac0*/  FMUL R77, R91, UR9 ;  /* 0x000000095b4d7c20 */ /* 0x000fe20008400000 */
[----:B------:R-:W-:Y:S01]  /*4ad0*/  FSEL R67, R67, -INF , P5 ;  /* 0xff80000043437808 */ /* 0x000fe20002800000 */
[----:B------:R-:W3:Y:S01]  /*4ae0*/  LDL.64 R114, [R1] ;  /* 0x0000000001727983 */ /* 0x000ee20000100a00 */
[----:B------:R-:W-:-:S02]  /*4af0*/  FSEL R74, R74, -INF , P6 ;  /* 0xff8000004a4a7808 */ /* 0x000fc40003000000 */
[----:B------:R-:W-:Y:S01]  /*4b00*/  FSEL R73, R73, -INF , P1 ;  /* 0xff80000049497808 */ /* 0x000fe20000800000 */
[----:B------:R-:W3:Y:S01]  /*4b10*/  LDL.64 R144, [R1+0x20] ;  /* 0x0000200001907983 */ /* 0x000ee20000100a00 */
[-C--:B------:R-:W-:Y:S02]  /*4b20*/  ISETP.GE.AND P2, PT, R16, R3.reuse, PT ;  /* 0x000000031000720c */ /* 0x080fe40003f46270 */
[----:B------:R-:W-:Y:S01]  /*4b30*/  FMNMX R88, R70, R84, !PT ;  /* 0x0000005446587209 */ /* 0x000fe20007800000 */
[----:B------:R-:W3:Y:S01]  /*4b40*/  LDL.64 R112, [R1+0x28] ;  /* 0x0000280001707983 */ /* 0x000ee20000100a00 */
[-C--:B------:R-:W-:Y:S02]  /*4b50*/  ISETP.GE.AND P3, PT, R17, R3.reuse, PT ;  /* 0x000000031100720c */ /* 0x080fe40003f66270 */
[----:B------:R-:W-:Y:S02]  /*4b60*/  FMNMX R86, R69, R72, !PT ;  /* 0x0000004845567209 */ /* 0x000fe40007800000 */
[----:B------:R-:W-:-:S02]  /*4b70*/  ISETP.GE.AND P4, PT, R18, R3, PT ;  /* 0x000000031200720c */ /* 0x000fc40003f86270 */
[----:B------:R-:W-:Y:S02]  /*4b80*/  FMNMX R85, R71, R67, !PT ;  /* 0x0000004347557209 */ /* 0x000fe40007800000 */
[----:B------:R-:W-:Y:S02]  /*4b90*/  ISETP.GE.AND P5, PT, R19, R3, PT ;  /* 0x000000031300720c */ /* 0x000fe40003fa6270 */
[----:B------:R-:W-:Y:S02]  /*4ba0*/  FMNMX R78, R74, R73, !PT ;  /* 0x000000494a4e7209 */ /* 0x000fe40007800000 */
[----:B------:R-:W-:Y:S02]  /*4bb0*/  FSEL R79, R79, -INF , P2 ;  /* 0xff8000004f4f7808 */ /* 0x000fe40001000000 */
[----:B------:R-:W-:Y:S02]  /*4bc0*/  FMNMX R88, R4, R88, !PT ;  /* 0x0000005804587209 */ /* 0x000fe40007800000 */
[----:B------:R-:W-:-:S02]  /*4bd0*/  FSEL R77, R77, -INF , P3 ;  /* 0xff8000004d4d7808 */ /* 0x000fc40001800000 */
[----:B------:R-:W-:Y:S02]  /*4be0*/  FMNMX R86, R5, R86, !PT ;  /* 0x0000005605567209 */ /* 0x000fe40007800000 */
[----:B------:R-:W-:Y:S02]  /*4bf0*/  FSEL R75, R75, -INF , P4 ;  /* 0xff8000004b4b7808 */ /* 0x000fe40002000000 */
[----:B------:R-:W-:Y:S02]  /*4c00*/  FMNMX R85, R6, R85, !PT ;  /* 0x0000005506557209 */ /* 0x000fe40007800000 */
[----:B------:R-:W-:Y:S02]  /*4c10*/  FSEL R68, R68, -INF , P5 ;  /* 0xff80000044447808 */ /* 0x000fe40002800000 */
[----:B------:R-:W-:Y:S02]  /*4c20*/  FMNMX R78, R66, R78, !PT ;  /* 0x0000004e424e7209 */ /* 0x000fe40007800000 */
[----:B------:R-:W-:-:S02]  /*4c30*/  FMNMX R88, R79, R88, !PT ;  /* 0x000000584f587209 */ /* 0x000fc40007800000 */
[----:B------:R-:W-:Y:S02]  /*4c40*/  FMNMX R86, R77, R86, !PT ;  /* 0x000000564d567209 */ /* 0x000fe40007800000 */
[----:B------:R-:W-:Y:S02]  /*4c50*/  FMNMX R85, R75, R85, !PT ;  /* 0x000000554b557209 */ /* 0x000fe40007800000 */
[----:B------:R-:W-:Y:S01]  /*4c60*/  FMNMX R78, R68, R78, !PT ;  /* 0x0000004e444e7209 */ /* 0x000fe20007800000 */
[----:B------:R-:W0:Y:S04]  /*4c70*/  SHFL.BFLY PT, R89, R88, 0x2, 0x1f ;  /* 0x0c401f0058597f89 */ /* 0x000e2800000e0000 */
[----:B------:R-:W1:Y:S04]  /*4c80*/  SHFL.BFLY PT, R87, R86, 0x2, 0x1f ;  /* 0x0c401f0056577f89 */ /* 0x000e6800000e0000 */
[----:B------:R-:W1:Y:S04]  /*4c90*/  SHFL.BFLY PT, R3, R85, 0x2, 0x1f ;  /* 0x0c401f0055037f89 */ /* 0x000e6800000e0000 */
[----:B------:R-:W1:Y:S01]  /*4ca0*/  SHFL.BFLY PT, R76, R78, 0x2, 0x1f ;  /* 0x0c401f004e4c7f89 */ /* 0x000e6200000e0000 */
[----:B0-----:R-:W-:-:S02]  /*4cb0*/  FMNMX R89, R88, R89, !PT ;  /* 0x0000005958597209 */ /* 0x001fc40007800000 */
[----:B-1----:R-:W-:-:S03]  /*4cc0*/  FMNMX R87, R86, R87, !PT ;  /* 0x0000005756577209 */ /* 0x002fc60007800000 */
[----:B------:R-:W0:Y:S01]  /*4cd0*/  SHFL.BFLY PT, R88, R89, 0x1, 0x1f ;  /* 0x0c201f0059587f89 */ /* 0x000e2200000e0000 */
[----:B------:R-:W-:-:S03]  /*4ce0*/  FMNMX R3, R85, R3, !PT ;  /* 0x0000000355037209 */ /* 0x000fc60007800000 */
[----:B------:R-:W1:Y:S01]  /*4cf0*/  SHFL.BFLY PT, R86, R87, 0x1, 0x1f ;  /* 0x0c201f0057567f89 */ /* 0x000e6200000e0000 */
[----:B------:R-:W-:-:S03]  /*4d00*/  FMNMX R85, R78, R76, !PT ;  /* 0x0000004c4e557209 */ /* 0x000fc60007800000 */
[----:B------:R-:W1:Y:S04]  /*4d10*/  SHFL.BFLY PT, R78, R3, 0x1, 0x1f ;  /* 0x0c201f00034e7f89 */ /* 0x000e6800000e0000 */
[----:B------:R-:W1:Y:S01]  /*4d20*/  SHFL.BFLY PT, R76, R85, 0x1, 0x1f ;  /* 0x0c201f00554c7f89 */ /* 0x000e6200000e0000 */
[----:B0-----:R-:W-:Y:S01]  /*4d30*/  FMNMX R88, R89, R88, !PT ;  /* 0x0000005859587209 */ /* 0x001fe20007800000 */
[----:B------:R-:W-:Y:S01]  /*4d40*/  BAR.SYNC.DEFER_BLOCKING 0x0 ;  /* 0x0000000000007b1d */ /* 0x000fe20000010000 */
[----:B-1----:R-:W-:Y:S02]  /*4d50*/  FMNMX R86, R87, R86, !PT ;  /* 0x0000005657567209 */ /* 0x002fe40007800000 */
[----:B------:R-:W-:Y:S02]  /*4d60*/  FMNMX R78, R3, R78, !PT ;  /* 0x0000004e034e7209 */ /* 0x000fe40007800000 */
[----:B------:R-:W-:Y:S01]  /*4d70*/  FMNMX R76, R85, R76, !PT ;  /* 0x0000004c554c7209 */ /* 0x000fe20007800000 */
[----:B------:R-:W-:Y:S04]  /*4d80*/  @!P0 STS [R180], R88 ;  /* 0x00000058b4008388 */ /* 0x000fe80000000800 */
[----:B------:R-:W-:Y:S04]  /*4d90*/  @!P0 STS [R179], R86 ;  /* 0x00000056b3008388 */ /* 0x000fe80000000800 */
[----:B------:R-:W-:Y:S04]  /*4da0*/  @!P0 STS [R178], R78 ;  /* 0x0000004eb2008388 */ /* 0x000fe80000000800 */
[----:B------:R-:W-:Y:S01]  /*4db0*/  @!P0 STS [R177], R76 ;  /* 0x0000004cb1008388 */ /* 0x000fe20000000800 */
[----:B------:R-:W-:Y:S01]  /*4dc0*/  LEA R181, R181, UR6, 0x2 ;  /* 0x00000006b5b57c11 */ /* 0x000fe2000f8e10ff */
[----:B------:R-:W-:Y:S06]  /*4dd0*/  BAR.SYNC.DEFER_BLOCKING 0x0 ;  /* 0x0000000000007b1d */ /* 0x000fec0000010000 */
[----:B------:R-:W0:Y:S04]  /*4de0*/  LDS R3, [R181] ;  /* 0x00000000b5037984 */ /* 0x000e280000000800 */
[----:B0-----:R-:W0:Y:S02]  /*4df0*/  SHFL.BFLY PT, R76, R3, 0x2, 0x1f ;  /* 0x0c401f00034c7f89 */ /* 0x001e2400000e0000 */
[----:B0-----:R-:W-:-:S05]  /*4e00*/  FMNMX R76, R3, R76, !PT ;  /* 0x0000004c034c7209 */ /* 0x001fca0007800000 */
[----:B------:R-:W0:Y:S02]  /*4e10*/  SHFL.BFLY PT, R3, R76, 0x1, 0x1f ;  /* 0x0c201f004c037f89 */ /* 0x000e2400000e0000 */
[----:B0-----:R-:W-:-:S05]  /*4e20*/  FMNMX R3, R76, R3, !PT ;  /* 0x000000034c037209 */ /* 0x001fca0007800000 */
[----:B------:R-:W-:Y:S01]  /*4e30*/  @!P0 STS [R181], R3 ;  /* 0x00000003b5008388 */ /* 0x000fe20000000800 */
[----:B------:R-:W-:Y:S01]  /*4e40*/  BAR.SYNC.DEFER_BLOCKING 0x0 ;  /* 0x0000000000007b1d */ /* 0x000fe20000010000 */
[----:B------:R-:W-:-:S05]  /*4e50*/  LEA R182, R182, UR6, 0x2 ;  /* 0x00000006b6b67c11 */ /* 0x000fca000f8e10ff */
[----:B------:R0:W1:Y:S04]  /*4e60*/  LDS R3, [R182] ;  /* 0x00000000b6037984 */ /* 0x0000680000000800 */
[----:B------:R-:W2:Y:S04]  /*4e70*/  LDS R85, [R20] ;  /* 0x0000000014557984 */ /* 0x000ea80000000800 */
[----:B------:R-:W4:Y:S04]  /*4e80*/  LDS R78, [R21] ;  /* 0x00000000154e7984 */ /* 0x000f280000000800 */
[----:B0-----:R-:W3:Y:S04]  /*4e90*/  LDL.64 R182, [R1+0x40] ;  /* 0x0000400001b67983 */ /* 0x001ee80000100a00 */
[----:B------:R-:W0:Y:S01]  /*4ea0*/  LDS R76, [R22] ;  /* 0x00000000164c7984 */ /* 0x000e220000000800 */
[----:B-1----:R-:W-:-:S05]  /*4eb0*/  FMNMX R3, R3, R65, !PT ;  /* 0x0000004103037209 */ /* 0x002fca0007800000 */
[--C-:B------:R-:W-:Y:S01]  /*4ec0*/  FADD R90, R70, -R3.reuse ;  /* 0x80000003465a7221 */ /* 0x100fe20000000000 */
[--C-:B------:R-:W-:Y:S01]  /*4ed0*/  FADD R70, R4, -R3.reuse ;  /* 0x8000000304467221 */ /* 0x100fe20000000000 */
[----:B--2---:R-:W-:Y:S01]  /*4ee0*/  FMNMX R4, R85, R64, !PT ;  /* 0x0000004055047209 */ /* 0x004fe20007800000 */
[--C-:B------:R-:W-:Y:S01]  /*4ef0*/  FADD R84, R84, -R3.reuse ;  /* 0x8000000354547221 */ /* 0x100fe20000000000 */
[----:B------:R-:W-:Y:S01]  /*4f00*/  FADD R79, R79, -R3 ;  /* 0x800000034f4f7221 */ /* 0x000fe20000000000 */
[----:B------:R-:W-:Y:S02]  /*4f10*/  FMUL R70, R70, 1.4426950216293334961 ;  /* 0x3fb8aa3b46467820 */ /* 0x000fe40000400000 */
[----:B------:R-:W-:Y:S01]  /*4f20*/  FMUL R84, R84, 1.4426950216293334961 ;  /* 0x3fb8aa3b54547820 */ /* 0x000fe20000400000 */
[--C-:B------:R-:W-:Y:S01]  /*4f30*/  FADD R69, R69, -R4.reuse ;  /* 0x8000000445457221 */ /* 0x100fe20000000000 */
[----:B------:R-:W-:Y:S02]  /*4f40*/  FADD R72, R72, -R4 ;  /* 0x8000000448487221 */ /* 0x000fe40000000000 */
[----:B------:R-:W-:Y:S01]  /*4f50*/  MUFU.EX2 R91, R84 ;  /* 0x00000054005b7308 */ /* 0x000fe20000000800 */
[----:B------:R-:W-:-:S07]  /*4f60*/  FMUL R69, R69, 1.4426950216293334961 ;  /* 0x3fb8aa3b45457820 */ /* 0x000fce0000400000 */
[----:B------:R1:W-:Y:S02]  /*4f70*/  MUFU.EX2 R84, R70 ;  /* 0x0000004600547308 */ /* 0x0003e40000000800 */
[----:B-1----:R-:W-:-:S06]  /*4f80*/  FMUL R70, R79, 1.4426950216293334961 ;  /* 0x3fb8aa3b4f467820 */ /* 0x002fcc0000400000 */
[----:B------:R1:W-:Y:S01]  /*4f90*/  MUFU.EX2 R79, R69 ;  /* 0x00000045004f7308 */ /* 0x0003e20000000800 */
[--C-:B------:R-:W-:Y:S01]  /*4fa0*/  FADD R77, R77, -R4.reuse ;  /* 0x800000044d4d7221 */ /* 0x100fe20000000000 */
[----:B-1----:R-:W-:Y:S01]  /*4fb0*/  FMUL R69, R72, 1.4426950216293334961 ;  /* 0x3fb8aa3b48457820 */ /* 0x002fe20000400000 */
[----:B------:R-:W-:Y:S01]  /*4fc0*/  FADD R72, R5, -R4 ;  /* 0x8000000405487221 */ /* 0x000fe20000000000 */
[----:B----4-:R-:W-:-:S03]  /*4fd0*/  FMNMX R5, R78, R62, !PT ;  /* 0x0000003e4e057209 */ /* 0x010fc60007800000 */
[----:B------:R-:W-:Y:S01]  /*4fe0*/  FMUL R72, R72, 1.4426950216293334961 ;  /* 0x3fb8aa3b48487820 */ /* 0x000fe20000400000 */
[----:B------:R-:W-:-:S03]  /*4ff0*/  FMUL R77, R77, 1.4426950216293334961 ;  /* 0x3fb8aa3b4d4d7820 */ /* 0x000fc60000400000 */
[----:B------:R1:W-:Y:S01]  /*5000*/  MUFU.EX2 R78, R72 ;  /* 0x00000048004e7308 */ /* 0x0003e20000000800 */
[--C-:B------:R-:W-:Y:S01]  /*5010*/  FADD R67, R67, -R5.reuse ;  /* 0x8000000543437221 */ /* 0x100fe20000000000 */
[----:B-1----:R-:W-:-:S04]  /*5020*/  FADD R72, R71, -R5 ;  /* 0x8000000547487221 */ /* 0x002fc80000000000 */
[----:B------:R-:W-:Y:S02]  /*5030*/  FMUL R72, R72, 1.4426950216293334961 ;  /* 0x3fb8aa3b48487820 */ /* 0x000fe40000400000 */
[----:B------:R-:W-:Y:S08]  /*5040*/  MUFU.EX2 R71, R77 ;  /* 0x0000004d00477308 */ /* 0x000ff00000000800 */
[----:B------:R1:W-:Y:S02]  /*5050*/  MUFU.EX2 R77, R72 ;  /* 0x00000048004d7308 */ /* 0x0003e40000000800 */
[----:B-1----:R-:W-:Y:S01]  /*5060*/  FMUL R72, R67, 1.4426950216293334961 ;  /* 0x3fb8aa3b43487820 */ /* 0x002fe20000400000 */
[----:B------:R-:W-:Y:S01]  /*5070*/  FADD R67, R6, -R5 ;  /* 0x8000000506437221 */ /* 0x000fe20000000000 */
[----:B0-----:R-:W-:-:S03]  /*5080*/  FMNMX R6, R76, R63, !PT ;  /* 0x0000003f4c067209 */ /* 0x001fc60007800000 */
[----:B------:R-:W-:Y:S01]  /*5090*/  FMUL R67, R67, 1.4426950216293334961 ;  /* 0x3fb8aa3b43437820 */ /* 0x000fe20000400000 */
[----:B------:R-:W-:Y:S01]  /*50a0*/  FMUL R90, R90, 1.4426950216293334961 ;  /* 0x3fb8aa3b5a5a7820 */ /* 0x000fe20000400000 */
[--C-:B------:R-:W-:Y:S02]  /*50b0*/  FADD R73, R73, -R6.reuse ;  /* 0x8000000649497221 */ /* 0x100fe40000000000 */
[----:B------:R0:W-:Y:S01]  /*50c0*/  MUFU.EX2 R76, R67 ;  /* 0x00000043004c7308 */ /* 0x0001e20000000800 */
[--C-:B------:R-:W-:Y:S01]  /*50d0*/  FADD R66, R66, -R6.reuse ;  /* 0x8000000642427221 */ /* 0x100fe20000000000 */
[----:B------:R-:W-:Y:S01]  /*50e0*/  FMUL R73, R73, 1.4426950216293334961 ;  /* 0x3fb8aa3b49497820 */ /* 0x000fe20000400000 */
[----:B0-----:R-:W-:-:S05]  /*50f0*/  FADD R67, R74, -R6 ;  /* 0x800000064a437221 */ /* 0x001fca0000000000 */
[----:B------:R-:W0:Y:S01]  /*5100*/  MUFU.EX2 R90, R90 ;  /* 0x0000005a005a7308 */ /* 0x000e220000000800 */
[----:B------:R-:W-:Y:S01]  /*5110*/  FMUL R67, R67, 1.4426950216293334961 ;  /* 0x3fb8aa3b43437820 */ /* 0x000fe20000400000 */
[----:B------:R-:W-:Y:S01]  /*5120*/  FADD R75, R75, -R5 ;  /* 0x800000054b4b7221 */ /* 0x000fe20000000000 */
[----:B------:R-:W-:Y:S01]  /*5130*/  FMUL R66, R66, 1.4426950216293334961 ;  /* 0x3fb8aa3b42427820 */ /* 0x000fe20000400000 */
[----:B------:R-:W-:-:S04]  /*5140*/  FADD R68, R68, -R6 ;  /* 0x8000000644447221 */ /* 0x000fc80000000000 */
[----:B------:R-:W1:Y:S01]  /*5150*/  MUFU.EX2 R69, R69 ;  /* 0x0000004500457308 */ /* 0x000e620000000800 */
[----:B------:R-:W-:Y:S01]  /*5160*/  FMUL R75, R75, 1.4426950216293334961 ;  /* 0x3fb8aa3b4b4b7820 */ /* 0x000fe20000400000 */
[----:B------:R-:W-:-:S06]  /*5170*/  FMUL R68, R68, 1.4426950216293334961 ;  /* 0x3fb8aa3b44447820 */ /* 0x000fcc0000400000 */
[----:B------:R-:W2:Y:S08]  /*5180*/  MUFU.EX2 R72, R72 ;  /* 0x0000004800487308 */ /* 0x000eb00000000800 */
[----:B------:R-:W-:Y:S08]  /*5190*/  MUFU.EX2 R67, R67 ;  /* 0x0000004300437308 */ /* 0x000ff00000000800 */
[----:B------:R-:W4:Y:S08]  /*51a0*/  MUFU.EX2 R73, R73 ;  /* 0x0000004900497308 */ /* 0x000f300000000800 */
[----:B------:R-:W5:Y:S08]  /*51b0*/  MUFU.EX2 R66, R66 ;  /* 0x0000004200427308 */ /* 0x000f700000000800 */
[----:B------:R-:W5:Y:S01]  /*51c0*/  MUFU.EX2 R70, R70 ;  /* 0x0000004600467308 */ /* 0x000f620000000800 */
[----:B0-----:R-:W-:-:S07]  /*51d0*/  FADD R92, R90, R91 ;  /* 0x0000005b5a5c7221 */ /* 0x001fce0000000000 */
[----:B------:R-:W0:Y:S01]  /*51e0*/  MUFU.EX2 R74, R75 ;  /* 0x0000004b004a7308 */ /* 0x000e220000000800 */
[----:B-1----:R-:W-:-:S07]  /*51f0*/  FADD R88, R79, R69 ;  /* 0x000000454f587221 */ /* 0x002fce0000000000 */
[----:B------:R-:W1:Y:S01]  /*5200*/  MUFU.EX2 R75, R68 ;  /* 0x00000044004b7308 */ /* 0x000e620000000800 */
[----:B--2---:R-:W-:Y:S01]  /*5210*/  FADD R87, R77, R72 ;  /* 0x000000484d577221 */ /* 0x004fe20000000000 */
[----:B----4-:R-:W-:Y:S01]  /*5220*/  FADD R86, R67, R73 ;  /* 0x0000004943567221 */ /* 0x010fe20000000000 */
[----:B------:R-:W-:Y:S01]  /*5230*/  FADD R92, R84, R92 ;  /* 0x0000005c545c7221 */ /* 0x000fe20000000000 */
[----:B------:R-:W-:Y:S01]  /*5240*/  FADD R88, R78, R88 ;  /* 0x000000584e587221 */ /* 0x000fe20000000000 */
[----:B------:R-:W-:Y:S01]  /*5250*/  FADD R87, R76, R87 ;  /* 0x000000574c577221 */ /* 0x000fe20000000000 */
[----:B-----5:R-:W-:Y:S01]  /*5260*/  FADD R86, R66, R86 ;  /* 0x0000005642567221 */ /* 0x020fe20000000000 */
[----:B------:R-:W-:Y:S01]  /*5270*/  FADD R92, R70, R92 ;  /* 0x0000005c465c7221 */ /* 0x000fe20000000000 */
[----:B------:R-:W-:Y:S01]  /*5280*/  FADD R88, R71, R88 ;  /* 0x0000005847587221 */ /* 0x000fe20000000000 */
[----:B0-----:R-:W-:-:S03]  /*5290*/  FADD R87, R74, R87 ;  /* 0x000000574a577221 */ /* 0x001fc60000000000 */
[----:B------:R-:W0:Y:S01]  /*52a0*/  SHFL.BFLY PT, R93, R92, 0x2, 0x1f ;  /* 0x0c401f005c5d7f89 */ /* 0x000e2200000e0000 */
[----:B-1----:R-:W-:-:S03]  /*52b0*/  FADD R86, R75, R86 ;  /* 0x000000564b567221 */ /* 0x002fc60000000000 */
[----:B------:R-:W1:Y:S04]  /*52c0*/  SHFL.BFLY PT, R89, R88, 0x2, 0x1f ;  /* 0x0c401f0058597f89 */ /* 0x000e6800000e0000 */
[----:B------:R-:W2:Y:S04]  /*52d0*/  SHFL.BFLY PT, R68, R87, 0x2, 0x1f ;  /* 0x0c401f0057447f89 */ /* 0x000ea800000e0000 */
[----:B------:R-:W4:Y:S01]  /*52e0*/  SHFL.BFLY PT, R85, R86, 0x2, 0x1f ;  /* 0x0c401f0056557f89 */ /* 0x000f2200000e0000 */
[----:B0-----:R-:W-:Y:S01]  /*52f0*/  FADD R93, R92, R93 ;  /* 0x0000005d5c5d7221 */ /* 0x001fe20000000000 */
[----:B-1----:R-:W-:-:S04]  /*5300*/  FADD R89, R88, R89 ;  /* 0x0000005958597221 */ /* 0x002fc80000000000 */
[----:B------:R-:W0:Y:S01]  /*5310*/  SHFL.BFLY PT, R92, R93, 0x1, 0x1f ;  /* 0x0c201f005d5c7f89 */ /* 0x000e2200000e0000 */
[----:B--2---:R-:W-:-:S03]  /*5320*/  FADD R68, R87, R68 ;  /* 0x0000004457447221 */ /* 0x004fc60000000000 */
[----:B------:R-:W1:Y:S01]  /*5330*/  SHFL.BFLY PT, R88, R89, 0x1, 0x1f ;  /* 0x0c201f0059587f89 */ /* 0x000e6200000e0000 */
[----:B----4-:R-:W-:-:S03]  /*5340*/  FADD R87, R86, R85 ;  /* 0x0000005556577221 */ /* 0x010fc60000000000 */
[----:B------:R-:W2:Y:S04]  /*5350*/  SHFL.BFLY PT, R86, R68, 0x1, 0x1f ;  /* 0x0c201f0044567f89 */ /* 0x000ea800000e0000 */
[----:B------:R-:W4:Y:S01]  /*5360*/  SHFL.BFLY PT, R85, R87, 0x1, 0x1f ;  /* 0x0c201f0057557f89 */ /* 0x000f2200000e0000 */
[----:B0-----:R-:W-:Y:S01]  /*5370*/  FADD R92, R93, R92 ;  /* 0x0000005c5d5c7221 */ /* 0x001fe20000000000 */
[----:B------:R-:W-:Y:S01]  /*5380*/  BAR.SYNC.DEFER_BLOCKING 0x0 ;  /* 0x0000000000007b1d */ /* 0x000fe20000010000 */
[----:B-1----:R-:W-:Y:S01]  /*5390*/  FADD R88, R89, R88 ;  /* 0x0000005859587221 */ /* 0x002fe20000000000 */
[----:B--2---:R-:W-:Y:S01]  /*53a0*/  FADD R86, R68, R86 ;  /* 0x0000005644567221 */ /* 0x004fe20000000000 */
[----:B----4-:R-:W-:-:S03]  /*53b0*/  FADD R85, R87, R85 ;  /* 0x0000005557557221 */ /* 0x010fc60000000000 */
[----:B------:R-:W-:Y:S04]  /*53c0*/  @!P0 STS [R180], R92 ;  /* 0x0000005cb4008388 */ /* 0x000fe80000000800 */
[----:B------:R-:W-:Y:S04]  /*53d0*/  @!P0 STS [R179], R88 ;  /* 0x00000058b3008388 */ /* 0x000fe80000000800 */
[----:B------:R-:W-:Y:S04]  /*53e0*/  @!P0 STS [R178], R86 ;  /* 0x00000056b2008388 */ /* 0x000fe80000000800 */
[----:B------:R-:W-:Y:S01]  /*53f0*/  @!P0 STS [R177], R85 ;  /* 0x00000055b1008388 */ /* 0x000fe20000000800 */
[----:B------:R-:W-:Y:S06]  /*5400*/  BAR.SYNC.DEFER_BLOCKING 0x0 ;  /* 0x0000000000007b1d */ /* 0x000fec0000010000 */
[----:B------:R-:W0:Y:S04]  /*5410*/  LDS R68, [R181] ;  /* 0x00000000b5447984 */ /* 0x000e280000000800 */
[----:B0-----:R-:W0:Y:S02]  /*5420*/  SHFL.BFLY PT, R85, R68, 0x2, 0x1f ;  /* 0x0c401f0044557f89 */ /* 0x001e2400000e0000 */
[----:B0-----:R-:W-:-:S05]  /*5430*/  FADD R68, R68, R85 ;  /* 0x0000005544447221 */ /* 0x001fca0000000000 */
[----:B------:R-:W0:Y:S02]  /*5440*/  SHFL.BFLY PT, R85, R68, 0x1, 0x1f ;  /* 0x0c201f0044557f89 */ /* 0x000e2400000e0000 */
[----:B0-----:R-:W-:-:S05]  /*5450*/  FADD R68, R68, R85 ;  /* 0x0000005544447221 */ /* 0x001fca0000000000 */
[----:B------:R0:W-:Y:S01]  /*5460*/  @!P0 STS [R181], R68 ;  /* 0x00000044b5008388 */ /* 0x0001e20000000800 */
[----:B------:R-:W-:-:S04]  /*5470*/  IMAD.WIDE R88, R7, 0x2, R102 ;  /* 0x0000000207587825 */ /* 0x000fc800078e0266 */
[C---:B------:R-:W-:Y:S01]  /*5480*/  IMAD.WIDE R98, R7.reuse, 0x2, R98 ;  /* 0x0000000207627825 */ /* 0x040fe200078e0262 */
[----:B------:R-:W-:Y:S03]  /*5490*/  BAR.SYNC.DEFER_BLOCKING 0x0 ;  /* 0x0000000000007b1d */ /* 0x000fe60000010000 */
[----:B------:R-:W-:-:S04]  /*54a0*/  IMAD.WIDE R96, R7, 0x2, R96 ;  /* 0x0000000207607825 */ /* 0x000fc800078e0260 */
[----:B---3--:R-:W-:-:S04]  /*54b0*/  IMAD.WIDE R102, R7, 0x2, R94 ;  /* 0x0000000207667825 */ /* 0x008fc800078e025e */
[----:B------:R-:W-:-:S04]  /*54c0*/  IMAD.WIDE R86, R7, 0x2, R186 ;  /* 0x0000000207567825 */ /* 0x000fc800078e02ba */
[C---:B------:R-:W-:Y:S01]  /*54d0*/  IMAD.WIDE R100, R7.reuse, 0x2, R100 ;  /* 0x0000000207647825 */ /* 0x040fe200078e0264 */
[----:B------:R1:W2:Y:S04]  /*54e0*/  LDG.E.U16 R95, desc[UR10][R88.64] ;  /* 0x0000000a585f7981 */ /* 0x0002a8000c1e1500 */
[----:B------:R3:W4:Y:S01]  /*54f0*/  LDG.E.U16 R85, desc[UR10][R98.64] ;  /* 0x0000000a62557981 */ /* 0x000722000c1e1500 */
[----:B------:R-:W-:-:S03]  /*5500*/  IMAD.WIDE R92, R7, 0x2, R182 ;  /* 0x00000002075c7825 */ /* 0x000fc600078e02b6 */
[----:B------:R-:W5:Y:S01]  /*5510*/  LDG.E.U16 R86, desc[UR10][R86.64] ;  /* 0x0000000a56567981 */ /* 0x000f62000c1e1500 */
[----:B-1----:R-:W-:-:S03]  /*5520*/  IMAD.WIDE R88, R7, 0x2, R106 ;  /* 0x0000000207587825 */ /* 0x002fc600078e026a */
[----:B------:R1:W2:Y:S01]  /*5530*/  LDG.E.U16 R107, desc[UR10][R96.64] ;  /* 0x0000000a606b7981 */ /* 0x0002a2000c1e1500 */
[----:B---3--:R-:W-:-:S03]  /*5540*/  IMAD.WIDE R98, R7, 0x2, R146 ;  /* 0x0000000207627825 */ /* 0x008fc600078e0292 */
[----:B------:R-:W3:Y:S04]  /*5550*/  LDG.E.U16 R101, desc[UR10][R100.64] ;  /* 0x0000000a64657981 */ /* 0x000ee8000c1e1500 */
[----:B------:R-:W2:Y:S01]  /*5560*/  LDG.E.U16 R87, desc[UR10][R98.64] ;  /* 0x0000000a62577981 */ /* 0x000ea2000c1e1500 */
[----:B-1----:R-:W-:-:S03]  /*5570*/  IMAD.WIDE R96, R7, 0x2, R130 ;  /* 0x0000000207607825 */ /* 0x002fc600078e0282 */
[----:B------:R-:W3:Y:S04]  /*5580*/  LDG.E.U16 R94, desc[UR10][R92.64] ;  /* 0x0000000a5c5e7981 */ /* 0x000ee8000c1e1500 */
[----:B------:R1:W3:Y:S04]  /*5590*/  LDG.E.U16 R100, desc[UR10][R88.64] ;  /* 0x0000000a58647981 */ /* 0x0002e8000c1e1500 */
[----:B------:R0:W3:Y:S01]  /*55a0*/  LDG.E.U16 R99, desc[UR10][R96.64] ;  /* 0x0000000a60637981 */ /* 0x0000e2000c1e1500 */
[----:B------:R-:W-:-:S03]  /*55b0*/  IMAD.WIDE R104, R7, 0x2, R104 ;  /* 0x0000000207687825 */ /* 0x000fc600078e0268 */
[----:B------:R-:W3:Y:S01]  /*55c0*/  LDG.E.U16 R102, desc[UR10][R102.64] ;  /* 0x0000000a66667981 */ /* 0x000ee2000c1e1500 */
[----:B-1----:R-:W-:-:S03]  /*55d0*/  IMAD.WIDE R88, R7, 0x2, R128 ;  /* 0x0000000207587825 */ /* 0x002fc600078e0280 */
[----:B------:R-:W3:Y:S01]  /*55e0*/  LDG.E.U16 R104, desc[UR10][R104.64] ;  /* 0x0000000a68687981 */ /* 0x000ee2000c1e1500 */
[----:B0-----:R-:W-:-:S03]  /*55f0*/  IMAD.WIDE R96, R7, 0x2, R114 ;  /* 0x0000000207607825 */ /* 0x001fc600078e0272 */
[----:B------:R0:W3:Y:S01]  /*5600*/  LDG.E.U16 R68, desc[UR10][R88.64] ;  /* 0x0000000a58447981 */ /* 0x0000e2000c1e1500 */
[----:B------:R-:W-:-:S03]  /*5610*/  IMAD.WIDE R128, R7, 0x2, R250 ;  /* 0x0000000207807825 */ /* 0x000fc600078e02fa */
[----:B------:R-:W3:Y:S01]  /*5620*/  LDG.E.U16 R96, desc[UR10][R96.64] ;  /* 0x0000000a60607981 */ /* 0x000ee2000c1e1500 */
[----:B------:R-:W-:-:S03]  /*5630*/  IMAD.WIDE R114, R7, 0x2, R240 ;  /* 0x0000000207727825 */ /* 0x000fc600078e02f0 */
[----:B------:R1:W3:Y:S01]  /*5640*/  LDG.E.U16 R98, desc[UR10][R128.64] ;  /* 0x0000000a80627981 */ /* 0x0002e2000c1e1500 */
[----:B------:R-:W-:-:S03]  /*5650*/  IMAD.WIDE R92, R7, 0x2, R144 ;  /* 0x00000002075c7825 */ /* 0x000fc600078e0290 */
[----:B------:R1:W3:Y:S01]  /*5660*/  LDG.E.U16 R106, desc[UR10][R114.64] ;  /* 0x0000000a726a7981 */ /* 0x0002e2000c1e1500 */
[----:B0-----:R-:W-:-:S03]  /*5670*/  IMAD.WIDE R88, R7, 0x2, R246 ;  /* 0x0000000207587825 */ /* 0x001fc600078e02f6 */
[----:B------:R-:W3:Y:S01]  /*5680*/  LDG.E.U16 R92, desc[UR10][R92.64] ;  /* 0x0000000a5c5c7981 */ /* 0x000ee2000c1e1500 */
[----:B------:R-:W-:-:S03]  /*5690*/  IMAD.WIDE R130, R7, 0x2, R228 ;  /* 0x0000000207827825 */ /* 0x000fc600078e02e4 */
[----:B------:R-:W3:Y:S01]  /*56a0*/  LDG.E.U16 R88, desc[UR10][R88.64] ;  /* 0x0000000a58587981 */ /* 0x000ee2000c1e1500 */
[----:B-1----:R-:W-:-:S04]  /*56b0*/  IMAD.WIDE R128, R7, 0x2, R224 ;  /* 0x0000000207807825 */ /* 0x002fc800078e02e0 */
[C---:B------:R-:W-:Y:S01]  /*56c0*/  IMAD.WIDE R114, R7.reuse, 0x2, R220 ;  /* 0x0000000207727825 */ /* 0x040fe200078e02dc */
[----:B------:R0:W3:Y:S03]  /*56d0*/  LDG.E.U16 R105, desc[UR10][R128.64] ;  /* 0x0000000a80697981 */ /* 0x0000e6000c1e1500 */
[C---:B------:R-:W-:Y:S01]  /*56e0*/  IMAD.WIDE R182, R7.reuse, 0x2, R206 ;  /* 0x0000000207b67825 */ /* 0x040fe200078e02ce */
[----:B------:R1:W3:Y:S04]  /*56f0*/  LDG.E.U16 R89, desc[UR10][R130.64] ;  /* 0x0000000a82597981 */ /* 0x0002e8000c1e1500 */
[----:B------:R1:W3:Y:S01]  /*5700*/  LDG.E.U16 R93, desc[UR10][R114.64] ;  /* 0x0000000a725d7981 */ /* 0x0002e2000c1e1500 */
[----:B0-----:R-:W-:-:S03]  /*5710*/  IMAD.WIDE R128, R7, 0x2, R200 ;  /* 0x0000000207807825 */ /* 0x001fc600078e02c8 */
[----:B------:R-:W3:Y:S01]  /*5720*/  LDG.E.U16 R182, desc[UR10][R182.64] ;  /* 0x0000000ab6b67981 */ /* 0x000ee2000c1e1500 */
[----:B-1----:R-:W-:-:S03]  /*5730*/  IMAD.WIDE R130, R7, 0x2, R210 ;  /* 0x0000000207827825 */ /* 0x002fc600078e02d2 */
[----:B------:R0:W3:Y:S01]  /*5740*/  LDG.E.U16 R186, desc[UR10][R128.64] ;  /* 0x0000000a80ba7981 */ /* 0x0000e2000c1e1500 */
[----:B------:R-:W-:-:S03]  /*5750*/  IMAD.WIDE R114, R7, 0x2, R204 ;  /* 0x0000000207727825 */ /* 0x000fc600078e02cc */
[----:B------:R1:W3:Y:S04]  /*5760*/  LDG.E.U16 R181, desc[UR10][R130.64] ;  /* 0x0000000a82b57981 */ /* 0x0002e8000c1e1500 */
[----:B------:R1:W3:Y:S01]  /*5770*/  LDG.E.U16 R183, desc[UR10][R114.64] ;  /* 0x0000000a72b77981 */ /* 0x0002e2000c1e1500 */
[----:B0-----:R-:W-:-:S04]  /*5780*/  IMAD.WIDE R128, R7, 0x2, R192 ;  /* 0x0000000207807825 */ /* 0x001fc800078e02c0 */
[C---:B-1----:R-:W-:Y:S01]  /*5790*/  IMAD.WIDE R130, R7.reuse, 0x2, R188 ;  /* 0x0000000207827825 */ /* 0x042fe200078e02bc */
[----:B------:R0:W3:Y:S03]  /*57a0*/  LDG.E.U16 R190, desc[UR10][R128.64] ;  /* 0x0000000a80be7981 */ /* 0x0000e6000c1e1500 */
[C---:B------:R-:W-:Y:S01]  /*57b0*/  IMAD.WIDE R114, R7.reuse, 0x2, R196 ;  /* 0x0000000207727825 */ /* 0x040fe200078e02c4 */
        /* <DEDUP_REMOVED lines=12> */
[----:B------:R1:W3:Y:S03]  /*5880*/  LDG.E.U16 R209, desc[UR10][R130.64] ;  /* 0x0000000a82d17981 */ /* 0x0002e6000c1e1500 */
[C---:B------:R-:W-:Y:S01]  /*5890*/  IMAD.WIDE R144, R7.reuse, 0x2, R232 ;  /* 0x0000000207907825 */ /* 0x040fe200078e02e8 */
[----:B------:R1:W3:Y:S03]  /*58a0*/  LDG.E.U16 R203, desc[UR10][R114.64] ;  /* 0x0000000a72cb7981 */ /* 0x0002e6000c1e1500 */
[C---:B0-----:R-:W-:Y:S01]  /*58b0*/  IMAD.WIDE R128, R7.reuse, 0x2, R150 ;  /* 0x0000000207807825 */ /* 0x041fe200078e0296 */
[----:B------:R0:W3:Y:S03]  /*58c0*/  LDG.E.U16 R97, desc[UR10][R144.64] ;  /* 0x0000000a90617981 */ /* 0x0000e6000c1e1500 */
[C---:B-1----:R-:W-:Y:S01]  /*58d0*/  IMAD.WIDE R130, R7.reuse, 0x2, R148 ;  /* 0x0000000207827825 */ /* 0x042fe200078e0294 */
[----:B------:R1:W3:Y:S03]  /*58e0*/  LDG.E.U16 R213, desc[UR10][R128.64] ;  /* 0x0000000a80d57981 */ /* 0x0002e6000c1e1500 */
[C---:B------:R-:W-:Y:S01]  /*58f0*/  IMAD.WIDE R114, R7.reuse, 0x2, R154 ;  /* 0x0000000207727825 */ /* 0x040fe200078e029a */
[----:B------:R-:W3:Y:S03]  /*5900*/  LDG.E.U16 R216, desc[UR10][R130.64] ;  /* 0x0000000a82d87981 */ /* 0x000ee6000c1e1500 */
[C---:B------:R-:W-:Y:S01]  /*5910*/  IMAD.WIDE R112, R7.reuse, 0x2, R112 ;  /* 0x0000000207707825 */ /* 0x040fe200078e0270 */
[----:B------:R1:W3:Y:S03]  /*5920*/  LDG.E.U16 R212, desc[UR10][R114.64] ;  /* 0x0000000a72d47981 */ /* 0x0002e6000c1e1500 */
[----:B0-----:R-:W-:-:S02]  /*5930*/  IMAD.WIDE R144, R7, 0x2, R214 ;  /* 0x0000000207907825 */ /* 0x001fc400078e02d6 */
[----:B------:R-:W3:Y:S02]  /*5940*/  LDG.E.U16 R112, desc[UR10][R112.64] ;  /* 0x0000000a70707981 */ /* 0x000ee4000c1e1500 */
[----:B-1----:R-:W-:-:S04]  /*5950*/  IMAD.WIDE R128, R7, 0x2, R30 ;  /* 0x0000000207807825 */ /* 0x002fc800078e021e */
[C---:B------:R-:W-:Y:S01]  /*5960*/  IMAD.WIDE R114, R7.reuse, 0x2, R26 ;  /* 0x0000000207727825 */ /* 0x040fe200078e021a */
        /* <DEDUP_REMOVED lines=18> */
[----:B------:R-:W3:Y:S03]  /*5a90*/  LDG.E.U16 R195, desc[UR10][R146.64] ;  /* 0x0000000a92c37981 */ /* 0x000ee6000c1e1500 */
[C---:B-1----:R-:W-:Y:S01]  /*5aa0*/  IMAD.WIDE R128, R7.reuse, 0x2, R48 ;  /* 0x0000000207807825 */ /* 0x042fe200078e0230 */
[----:B------:R-:W3:Y:S03]  /*5ab0*/  LDG.E.U16 R144, desc[UR10][R144.64] ;  /* 0x0000000a90907981 */ /* 0x000ee6000c1e1500 */
[C---:B------:R-:W-:Y:S01]  /*5ac0*/  IMAD.WIDE R130, R7.reuse, 0x2, R56 ;  /* 0x0000000207827825 */ /* 0x040fe200078e0238 */
[----:B------:R0:W3:Y:S04]  /*5ad0*/  LDG.E.U16 R227, desc[UR10][R114.64] ;  /* 0x0000000a72e37981 */ /* 0x0000e8000c1e1500 */
[----:B------:R1:W3:Y:S04]  /*5ae0*/  LDG.E.U16 R230, desc[UR10][R128.64] ;  /* 0x0000000a80e67981 */ /* 0x0002e8000c1e1500 */
[----:B------:R1:W3:Y:S01]  /*5af0*/  LDG.E.U16 R231, desc[UR10][R130.64] ;  /* 0x0000000a82e77981 */ /* 0x0002e2000c1e1500 */
[C---:B0-----:R-:W-:Y:S01]  /*5b00*/  IMAD.WIDE R114, R7.reuse, 0x2, R34 ;  /* 0x0000000207727825 */ /* 0x041fe200078e0222 */
[----:B------:R-:W0:Y:S03]  /*5b10*/  S2R R147, SR_TID.X ;  /* 0x0000000000937919 */ /* 0x000e260000002100 */
[C---:B-1----:R-:W-:Y:S01]  /*5b20*/  IMAD.WIDE R128, R7.reuse, 0x2, R42 ;  /* 0x0000000207807825 */ /* 0x042fe200078e022a */
[----:B------:R1:W3:Y:S03]  /*5b30*/  LDG.E.U16 R234, desc[UR10][R114.64] ;  /* 0x0000000a72ea7981 */ /* 0x0002e6000c1e1500 */
[C---:B------:R-:W-:Y:S01]  /*5b40*/  IMAD.WIDE R130, R7.reuse, 0x2, R50 ;  /* 0x0000000207827825 */ /* 0x040fe200078e0232 */
[----:B------:R1:W3:Y:S04]  /*5b50*/  LDG.E.U16 R235, desc[UR10][R128.64] ;  /* 0x0000000a80eb7981 */ /* 0x0002e8000c1e1500 */
[----:B------:R1:W3:Y:S02]  /*5b60*/  LDG.E.U16 R238, desc[UR10][R130.64] ;  /* 0x0000000a82ee7981 */ /* 0x0002e4000c1e1500 */
[----:B-1----:R-:W-:-:S02]  /*5b70*/  IMAD.WIDE R114, R7, 0x2, R168 ;  /* 0x0000000207727825 */ /* 0x002fc400078e02a8 */
[----:B------:R-:W-:Y:S02]  /*5b80*/  LDS R146, [R21] ;  /* 0x0000000015927984 */ /* 0x000fe40000000800 */
[C---:B------:R-:W-:Y:S02]  /*5b90*/  IMAD.WIDE R128, R7.reuse, 0x2, R58 ;  /* 0x0000000207807825 */ /* 0x040fe400078e023a */
[----:B------:R1:W3:Y:S02]  /*5ba0*/  LDG.E.U16 R242, desc[UR10][R114.64] ;  /* 0x0000000a72f27981 */ /* 0x0002e4000c1e1500 */
[C---:B------:R-:W-:Y:S02]  /*5bb0*/  IMAD.WIDE R130, R7.reuse, 0x2, R160 ;  /* 0x0000000207827825 */ /* 0x040fe400078e02a0 */
[----:B------:R0:W3:Y:S04]  /*5bc0*/  LDG.E.U16 R239, desc[UR10][R128.64] ;  /* 0x0000000a80ef7981 */ /* 0x0000e8000c1e1500 */
[----:B------:R0:W3:Y:S01]  /*5bd0*/  LDG.E.U16 R243, desc[UR10][R130.64] ;  /* 0x0000000a82f37981 */ /* 0x0000e2000c1e1500 */
[----:B-1----:R-:W-:-:S03]  /*5be0*/  IMAD.WIDE R114, R7, 0x2, R152 ;  /* 0x0000000207727825 */ /* 0x002fc600078e0298 */
[----:B------:R-:W-:Y:S01]  /*5bf0*/  LDS R145, [R22] ;  /* 0x0000000016917984 */ /* 0x000fe20000000800 */
[----:B0-----:R-:W-:-:S03]  /*5c00*/  IMAD.WIDE R128, R7, 0x2, R28 ;  /* 0x0000000207807825 */ /* 0x001fc600078e021c */
[----:B------:R0:W3:Y:S01]  /*5c10*/  LDG.E.U16 R244, desc[UR10][R114.64] ;  /* 0x0000000a72f47981 */ /* 0x0000e2000c1e1500 */
[----:B------:R-:W-:-:S03]  /*5c20*/  IMAD.WIDE R130, R7, 0x2, R36 ;  /* 0x0000000207827825 */ /* 0x000fc600078e0224 */
[----:B------:R1:W3:Y:S04]  /*5c30*/  LDG.E.U16 R245, desc[UR10][R128.64] ;  /* 0x0000000a80f57981 */ /* 0x0002e8000c1e1500 */
[----:B------:R1:W3:Y:S01]  /*5c40*/  LDG.E.U16 R248, desc[UR10][R130.64] ;  /* 0x0000000a82f87981 */ /* 0x0002e2000c1e1500 */
[----:B0-----:R-:W-:-:S04]  /*5c50*/  IMAD.WIDE R114, R7, 0x2, R44 ;  /* 0x0000000207727825 */ /* 0x001fc800078e022c */
[C---:B-1----:R-:W-:Y:S02]  /*5c60*/  IMAD.WIDE R128, R7.reuse, 0x2, R52 ;  /* 0x0000000207807825 */ /* 0x042fe400078e0234 */
[----:B------:R0:W3:Y:S02]  /*5c70*/  LDG.E.U16 R114, desc[UR10][R114.64] ;  /* 0x0000000a72727981 */ /* 0x0000e4000c1e1500 */
[----:B------:R-:W-:Y:S02]  /*5c80*/  IMAD.WIDE R130, R7, 0x2, R60 ;  /* 0x0000000207827825 */ /* 0x000fe400078e023c */
[----:B------:R1:W3:Y:S04]  /*5c90*/  LDG.E.U16 R129, desc[UR10][R128.64] ;  /* 0x0000000a80817981 */ /* 0x0002e8000c1e1500 */
[----:B------:R3:W3:Y:S01]  /*5ca0*/  LDG.E.U16 R130, desc[UR10][R130.64] ;  /* 0x0000000a82827981 */ /* 0x0006e2000c1e1500 */
[----:B------:R-:W-:-:S04]  /*5cb0*/  LOP3.LUT R147, R147, 0x1c, RZ, 0xc0, !PT ;  /* 0x0000001c93937812 */ /* 0x000fc800078ec0ff */
[----:B------:R-:W-:-:S05]  /*5cc0*/  LEA R147, R147, UR6, 0x2 ;  /* 0x0000000693937c11 */ /* 0x000fca000f8e10ff */
[----:B0-----:R-:W0:Y:S04]  /*5cd0*/  LDS R115, [R147] ;  /* 0x0000000093737984 */ /* 0x001e280000000800 */
[----:B------:R-:W-:Y:S01]  /*5ce0*/  LDS R147, [R20] ;  /* 0x0000000014937984 */ /* 0x000fe20000000800 */
[----:B------:R-:W-:Y:S01]  /*5cf0*/  BAR.SYNC.DEFER_BLOCKING 0x0 ;  /* 0x0000000000007b1d */ /* 0x000fe20000010000 */
[----:B------:R-:W-:-:S04]  /*5d00*/  FADD R65, -R3, R65 ;  /* 0x0000004103417221 */ /* 0x000fc80000000100 */
[----:B------:R-:W-:-:S04]  /*5d10*/  FMUL R65, R65, 1.4426950216293334961 ;  /* 0x3fb8aa3b41417820 */ /* 0x000fc80000400000 */
[----:B-1----:R1:W0:Y:S02]  /*5d20*/  MUFU.EX2 R128, R65 ;  /* 0x0000004100807308 */ /* 0x0022240000000800 */
[C---:B-1----:R-:W-:Y:S01]  /*5d30*/  LOP3.LUT R65, R0.reuse, 0x40, RZ, 0x3c, !PT ;  /* 0x0000004000417812 */ /* 0x042fe200078e3cff */
[----:B-----5:R-:W-:Y:S04]  /*5d40*/  STS.U16 [R0+UR6], R86 ;  /* 0x0000005600007988 */ /* 0x020fe80008000406 */
[----:B----4-:R-:W-:Y:S04]  /*5d50*/  STS.U16 [R0+UR6+0x400], R85 ;  /* 0x0004005500007988 */ /* 0x010fe80008000406 */
[----:B--2---:R-:W-:Y:S04]  /*5d60*/  STS.U16 [R0+UR6+0x800], R87 ;  /* 0x0008005700007988 */ /* 0x004fe80008000406 */
[----:B---3--:R1:W-:Y:S01]  /*5d70*/  STS.U16 [R0+UR6+0xc00], R68 ;  /* 0x000c004400007988 */ /* 0x0083e20008000406 */
[----:B------:R-:W-:-:S03]  /*5d80*/  LOP3.LUT R131, R0, 0x60, RZ, 0x3c, !PT ;  /* 0x0000006000837812 */ /* 0x000fc600078e3cff */
[----:B------:R-:W-:Y:S04]  /*5d90*/  STS.U16 [R0+UR6+0x1000], R88 ;  /* 0x0010005800007988 */ /* 0x000fe80008000406 */
[----:B------:R2:W-:Y:S04]  /*5da0*/  STS.U16 [R0+UR6+0x1400], R89 ;  /* 0x0014005900007988 */ /* 0x0005e80008000406 */
        /* <DEDUP_REMOVED lines=49> */
[----:B------:R-:W-:Y:S01]  /*60c0*/  STS.U16 [R131+UR6+0x1f00], R194 ;  /* 0x001f00c283007988 */ /* 0x000fe20008000406 */
[----:B-1----:R-:W-:-:S03]  /*60d0*/  F2FP.BF16.F32.PACK_AB R68, R91, R90 ;  /* 0x0000005a5b44723e */ /* 0x002fc600000010ff */
[----:B------:R-:W-:Y:S01]  /*60e0*/  STS.U16 [R131+UR6+0x2300], R242 ;  /* 0x002300f283007988 */ /* 0x000fe20008000406 */
[----:B------:R-:W-:-:S03]  /*60f0*/  F2FP.BF16.F32.PACK_AB R70, R70, R84 ;  /* 0x000000544646723e */ /* 0x000fc600000010ff */
[----:B------:R-:W-:Y:S01]  /*6100*/  STS.U16 [R131+UR6+0x2700], R243 ;  /* 0x002700f383007988 */ /* 0x000fe20008000406 */
[----:B------:R-:W-:Y:S02]  /*6110*/  F2FP.BF16.F32.PACK_AB R69, R69, R79 ;  /* 0x0000004f4545723e */ /* 0x000fe400000010ff */
[----:B------:R-:W-:Y:S01]  /*6120*/  F2FP.BF16.F32.PACK_AB R71, R71, R78 ;  /* 0x0000004e4747723e */ /* 0x000fe200000010ff */
[----:B------:R-:W-:Y:S01]  /*6130*/  STS.U16 [R131+UR6+0x2b00], R244 ;  /* 0x002b00f483007988 */ /* 0x000fe20008000406 */
[----:B------:R-:W-:Y:S02]  /*6140*/  F2FP.BF16.F32.PACK_AB R72, R72, R77 ;  /* 0x0000004d4848723e */ /* 0x000fe400000010ff */
[----:B------:R-:W-:Y:S01]  /*6150*/  F2FP.BF16.F32.PACK_AB R74, R74, R76 ;  /* 0x0000004c4a4a723e */ /* 0x000fe200000010ff */
[----:B------:R-:W-:Y:S01]  /*6160*/  STS.U16 [R131+UR6+0x2f00], R245 ;  /* 0x002f00f583007988 */ /* 0x000fe20008000406 */
[----:B------:R-:W-:Y:S02]  /*6170*/  F2FP.BF16.F32.PACK_AB R73, R73, R67 ;  /* 0x000000434949723e */ /* 0x000fe400000010ff */
[----:B------:R-:W-:Y:S01]  /*6180*/  F2FP.BF16.F32.PACK_AB R75, R75, R66 ;  /* 0x000000424b4b723e */ /* 0x000fe200000010ff */
[----:B------:R-:W-:Y:S04]  /*6190*/  STS.U16 [R131+UR6+0x3300], R248 ;  /* 0x003300f883007988 */ /* 0x000fe80008000406 */
[----:B------:R-:W-:Y:S04]  /*61a0*/  STS.U16 [R131+UR6+0x3700], R114 ;  /* 0x0037007283007988 */ /* 0x000fe80008000406 */
[----:B------:R-:W-:Y:S04]  /*61b0*/  STS.U16 [R131+UR6+0x3b00], R129 ;  /* 0x003b008183007988 */ /* 0x000fe80008000406 */
[----:B------:R-:W-:Y:S04]  /*61c0*/  STS.U16 [R131+UR6+0x3f00], R130 ;  /* 0x003f008283007988 */ /* 0x000fe80008000406 */
[----:B------:R-:W-:Y:S04]  /*61d0*/  STSM.16.M88.4 [R176+0x6000], R68 ;  /* 0x00600044b0007844 */ /* 0x000fe80000000200 */
[----:B------:R-:W-:Y:S01]  /*61e0*/  STSM.16.M88.4 [R176+0x6800], R72 ;  /* 0x00680048b0007844 */ /* 0x000fe20000000200 */
[----:B------:R-:W-:Y:S01]  /*61f0*/  BAR.SYNC.DEFER_BLOCKING 0x0 ;  /* 0x0000000000007b1d */ /* 0x000fe20000010000 */
[----:B--2---:R-:W-:Y:S01]  /*6200*/  FADD R89, -R4, R64 ;  /* 0x0000004004597221 */ /* 0x004fe20000000100 */
[----:B------:R-:W-:-:S03]  /*6210*/  FADD R88, -R5, R62 ;  /* 0x0000003e05587221 */ /* 0x000fc60000000100 */
[----:B------:R-:W-:Y:S01]  /*6220*/  FMUL R89, R89, 1.4426950216293334961 ;  /* 0x3fb8aa3b59597820 */ /* 0x000fe20000400000 */
[----:B0-----:R-:W-:Y:S01]  /*6230*/  FFMA R2, R128, R2, R115 ;  /* 0x0000000280027223 */ /* 0x001fe20000000073 */
[----:B------:R-:W-:Y:S04]  /*6240*/  LDSM.16.M88.4 R84, [R13+UR6+0x6000] ;  /* 0x006000060d54783b */ /* 0x000fe80008000200 */
[----:B------:R-:W0:Y:S04]  /*6250*/  LDSM.16.M88.4 R76, [R12+UR6] ;  /* 0x000000060c4c783b */ /* 0x000e280008000200 */
[----:B------:R-:W1:Y:S04]  /*6260*/  LDSM.16.M88.4 R72, [R12+UR6+0x1000] ;  /* 0x001000060c48783b */ /* 0x000e680008000200 */
[----:B------:R-:W2:Y:S04]  /*6270*/  LDSM.16.M88.4 R64, [R12+UR6+0x2000] ;  /* 0x002000060c40783b */ /* 0x000ea80008000200 */
[----:B------:R-:W4:Y:S01]  /*6280*/  LDSM.16.M88.4 R68, [R12+UR6+0x3000] ;  /* 0x003000060c44783b */ /* 0x000f220008000200 */
[----:B------:R-:W5:Y:S03]  /*6290*/  MUFU.EX2 R62, R89 ;  /* 0x00000059003e7308 */ /* 0x000f660000000800 */
[----:B------:R-:W4:Y:S01]  /*62a0*/  LDSM.16.M88.4 R112, [R13+UR6+0x6800] ;  /* 0x006800060d70783b */ /* 0x000f220008000200 */
[----:B---3--:R-:W-:Y:S01]  /*62b0*/  FADD R144, -R6, R63 ;  /* 0x0000003f06907221 */ /* 0x008fe20000000100 */
[----:B------:R-:W-:-:S03]  /*62c0*/  FMUL R63, R88, 1.4426950216293334961 ;  /* 0x3fb8aa3b583f7820 */ /* 0x000fc60000400000 */
[----:B------:R-:W-:Y:S01]  /*62d0*/  FMUL R144, R144, 1.4426950216293334961 ;  /* 0x3fb8aa3b90907820 */ /* 0x000fe20000400000 */
[C---:B------:R-:W-:Y:S01]  /*62e0*/  FMUL R132, R128.reuse, R132 ;  /* 0x0000008480847220 */ /* 0x040fe20000400000 */
[C---:B------:R-:W-:Y:S01]  /*62f0*/  FMUL R133, R128.reuse, R133 ;  /* 0x0000008580857220 */ /* 0x040fe20000400000 */
[----:B------:R-:W3:Y:S01]  /*6300*/  MUFU.EX2 R63, R63 ;  /* 0x0000003f003f7308 */ /* 0x000ee20000000800 */
[C---:B------:R-:W-:Y:S01]  /*6310*/  FMUL R140, R128.reuse, R140 ;  /* 0x0000008c808c7220 */ /* 0x040fe20000400000 */
[C---:B------:R-:W-:Y:S01]  /*6320*/  FMUL R141, R128.reuse, R141 ;  /* 0x0000008d808d7220 */ /* 0x040fe20000400000 */
[C---:B------:R-:W-:Y:S01]  /*6330*/  FMUL R136, R128.reuse, R136 ;  /* 0x0000008880887220 */ /* 0x040fe20000400000 */
[C---:B------:R-:W-:Y:S01]  /*6340*/  FMUL R137, R128.reuse, R137 ;  /* 0x0000008980897220 */ /* 0x040fe20000400000 */
[C---:B------:R-:W-:Y:S01]  /*6350*/  FMUL R80, R128.reuse, R80 ;  /* 0x0000005080507220 */ /* 0x040fe20000400000 */
[----:B------:R-:W-:Y:S01]  /*6360*/  FMUL R81, R128, R81 ;  /* 0x0000005180517220 */ /* 0x000fe20000400000 */
[C---:B-----5:R-:W-:Y:S01]  /*6370*/  FMUL R134, R62.reuse, R134 ;  /* 0x000000863e867220 */ /* 0x060fe20000400000 */
[C---:B------:R-:W-:Y:S01]  /*6380*/  FMUL R135, R62.reuse, R135 ;  /* 0x000000873e877220 */ /* 0x040fe20000400000 */
[----:B------:R-:W5:Y:S01]  /*6390*/  MUFU.EX2 R144, R144 ;  /* 0x0000009000907308 */ /* 0x000f620000000800 */
[C---:B------:R-:W-:Y:S01]  /*63a0*/  FMUL R142, R62.reuse, R142 ;  /* 0x0000008e3e8e7220 */ /* 0x040fe20000400000 */
[C---:B------:R-:W-:Y:S01]  /*63b0*/  FMUL R143, R62.reuse, R143 ;  /* 0x0000008f3e8f7220 */ /* 0x040fe20000400000 */
[C---:B------:R-:W-:Y:S01]  /*63c0*/  FMUL R138, R62.reuse, R138 ;  /* 0x0000008a3e8a7220 */ /* 0x040fe20000400000 */
[C---:B------:R-:W-:Y:S01]  /*63d0*/  FMUL R139, R62.reuse, R139 ;  /* 0x0000008b3e8b7220 */ /* 0x040fe20000400000 */
[C---:B------:R-:W-:Y:S01]  /*63e0*/  FMUL R82, R62.reuse, R82 ;  /* 0x000000523e527220 */ /* 0x040fe20000400000 */
[----:B------:R-:W-:Y:S01]  /*63f0*/  FMUL R83, R62, R83 ;  /* 0x000000533e537220 */ /* 0x000fe20000400000 */
[----:B------:R-:W-:Y:S01]  /*6400*/  LOP3.LUT R90, R13, 0x20, RZ, 0x3c, !PT ;  /* 0x000000200d5a7812 */ /* 0x000fe200078e3cff */
[C---:B0-----:R-:W-:Y:S06]  /*6410*/  HMMA.16816.F32.BF16 R132, R84.reuse, R76, R132 ;  /* 0x0000004c5484723c */ /* 0x041fec0000041884 */
[C---:B-1----:R-:W-:Y:S06]  /*6420*/  HMMA.16816.F32.BF16 R140, R84.reuse, R72, R140 ;  /* 0x00000048548c723c */ /* 0x042fec000004188c */
[C---:B--2---:R-:W-:Y:S06]  /*6430*/  HMMA.16816.F32.BF16 R136, R84.reuse, R64, R136 ;  /* 0x000000405488723c */ /* 0x044fec0000041888 */
[----:B----4-:R-:W-:Y:S01]  /*6440*/  HMMA.16816.F32.BF16 R80, R84, R68, R80 ;  /* 0x000000445450723c */ /* 0x010fe20000041850 */
[----:B------:R-:W0:Y:S04]  /*6450*/  LDSM.16.M88.4 R84, [R90+UR6+0x6000] ;  /* 0x006000065a54783b */ /* 0x000e280008000200 */
[----:B------:R-:W1:Y:S01]  /*6460*/  LDSM.16.M88.4 R88, [R90+UR6+0x6800] ;  /* 0x006800065a58783b */ /* 0x000e620008000200 */
[C---:B---3--:R-:W-:Y:S01]  /*6470*/  FMUL R92, R63.reuse, R108 ;  /* 0x0000006c3f5c7220 */ /* 0x048fe20000400000 */
[C---:B------:R-:W-:Y:S01]  /*6480*/  FMUL R93, R63.reuse, R109 ;  /* 0x0000006d3f5d7220 */ /* 0x040fe20000400000 */
[C---:B-----5:R-:W-:Y:S01]  /*6490*/  FMUL R94, R144.reuse, R110 ;  /* 0x0000006e905e7220 */ /* 0x060fe20000400000 */
[C---:B------:R-:W-:Y:S01]  /*64a0*/  FMUL R95, R144.reuse, R111 ;  /* 0x0000006f905f7220 */ /* 0x040fe20000400000 */
        /* <DEDUP_REMOVED lines=9> */
[----:B------:R-:W-:Y:S01]  /*6540*/  FMUL R125, R63, R125 ;  /* 0x0000007d3f7d7220 */ /* 0x000fe20000400000 */
[C---:B------:R-:W-:Y:S01]  /*6550*/  FMUL R126, R144.reuse, R126 ;  /* 0x0000007e907e7220 */ /* 0x040fe20000400000 */
[----:B------:R-:W-:Y:S01]  /*6560*/  FMUL R127, R144, R127 ;  /* 0x0000007f907f7220 */ /* 0x000fe20000400000 */
[----:B------:R-:W-:Y:S01]  /*6570*/  HMMA.16816.F32.BF16 R92, R112, R76, R92 ;  /* 0x0000004c705c723c */ /* 0x000fe2000004185c */
[----:B------:R-:W-:-:S02]  /*6580*/  LOP3.LUT R129, R13, 0x40, RZ, 0x3c, !PT ;  /* 0x000000400d817812 */ /* 0x000fc400078e3cff */
[----:B------:R-:W-:-:S03]  /*6590*/  LOP3.LUT R131, R12, 0x40, RZ, 0x3c, !PT ;  /* 0x000000400c837812 */ /* 0x000fc600078e3cff */
[C---:B------:R-:W-:Y:S01]  /*65a0*/  HMMA.16816.F32.BF16 R96, R112.reuse, R72, R96 ;  /* 0x000000487060723c */ /* 0x040fe20000041860 */
[----:B------:R-:W-:Y:S01]  /*65b0*/  LDSM.16.M88.4 R104, [R129+UR6+0x6000] ;  /* 0x006000068168783b */ /* 0x000fe20008000200 */
[----:B------:R-:W-:Y:S01]  /*65c0*/  LOP3.LUT R181, R13, 0x60, RZ, 0x3c, !PT ;  /* 0x000000600db57812 */ /* 0x000fe200078e3cff */
[----:B------:R-:W2:Y:S02]  /*65d0*/  LDC R73, c[0x0][0x264] ;  /* 0x00009900ff497b82 */ /* 0x000ea40000000800 */
[----:B------:R-:W3:Y:S01]  /*65e0*/  LDSM.16.M88.4 R108, [R131+UR6] ;  /* 0x00000006836c783b */ /* 0x000ee20008000200 */
[C---:B------:R-:W-:Y:S03]  /*65f0*/  HMMA.16816.F32.BF16 R100, R112.reuse, R64, R100 ;  /* 0x000000407064723c */ /* 0x040fe60000041864 */
[----:B------:R-:W4:Y:S02]  /*6600*/  LDSM.16.M88.4 R116, [R131+UR6+0x1000] ;  /* 0x001000068374783b */ /* 0x000f240008000200 */
[----:B------:R-:W5:Y:S01]  /*6610*/  LDC R72, c[0x0][0x254] ;  /* 0x00009500ff487b82 */ /* 0x000f620000000800 */
[----:B------:R-:W-:Y:S01]  /*6620*/  HMMA.16816.F32.BF16 R112, R112, R68, R124 ;  /* 0x000000447070723c */ /* 0x000fe2000004187c */
[----:B------:R-:W2:Y:S04]  /*6630*/  LDSM.16.M88.4 R120, [R131+UR6+0x2000] ;  /* 0x002000068378783b */ /* 0x000ea80008000200 */
[----:B------:R-:W5:Y:S04]  /*6640*/  LDSM.16.M88.4 R124, [R131+UR6+0x3000] ;  /* 0x00300006837c783b */ /* 0x000f680008000200 */
[----:B------:R-:W5:Y:S01]  /*6650*/  LDSM.16.M88.4 R128, [R129+UR6+0x6800] ;  /* 0x006800068180783b */ /* 0x000f620008000200 */
[----:B------:R-:W3:Y:S01]  /*6660*/  S2R R76, SR_CTAID.X ;  /* 0x00000000004c7919 */ /* 0x000ee20000002500 */
[C---:B0-----:R-:W-:Y:S06]  /*6670*/  HMMA.16816.F32.BF16 R132, R84.reuse, R78, R132 ;  /* 0x0000004e5484723c */ /* 0x041fec0000041884 */
[C---:B------:R-:W-:Y:S06]  /*6680*/  HMMA.16816.F32.BF16 R140, R84.reuse, R74, R140 ;  /* 0x0000004a548c723c */ /* 0x040fec000004188c */
[C---:B------:R-:W-:Y:S06]  /*6690*/  HMMA.16816.F32.BF16 R136, R84.reuse, R66, R136 ;  /* 0x000000425488723c */ /* 0x040fec0000041888 */
[----:B------:R-:W-:Y:S06]  /*66a0*/  HMMA.16816.F32.BF16 R80, R84, R70, R80 ;  /* 0x000000465450723c */ /* 0x000fec0000041850 */
[C---:B-1----:R-:W-:Y:S06]  /*66b0*/  HMMA.16816.F32.BF16 R92, R88.reuse, R78, R92 ;  /* 0x0000004e585c723c */ /* 0x042fec000004185c */
[C---:B------:R-:W-:Y:S06]  /*66c0*/  HMMA.16816.F32.BF16 R96, R88.reuse, R74, R96 ;  /* 0x0000004a5860723c */ /* 0x040fec0000041860 */
[C---:B------:R-:W-:Y:S01]  /*66d0*/  HMMA.16816.F32.BF16 R100, R88.reuse, R66, R100 ;  /* 0x000000425864723c */ /* 0x040fe20000041864 */
[----:B------:R-:W0:Y:S05]  /*66e0*/  LDSM.16.M88.4 R64, [R181+UR6+0x6000] ;  /* 0x00600006b540783b */ /* 0x000e2a0008000200 */
[----:B------:R-:W-:Y:S01]  /*66f0*/  HMMA.16816.F32.BF16 R112, R88, R70, R112 ;  /* 0x000000465870723c */ /* 0x000fe20000041870 */
[----:B------:R-:W1:Y:S01]  /*6700*/  LDSM.16.M88.4 R68, [R181+UR6+0x6800] ;  /* 0x00680006b544783b */ /* 0x000e620008000200 */
[----:B---3--:R-:W-:-:S04]  /*6710*/  SHF.L.U32 R76, R76, 0x5, RZ ;  /* 0x000000054c4c7819 */ /* 0x008fc800000006ff */
[C---:B------:R-:W-:Y:S06]  /*6720*/  HMMA.16816.F32.BF16 R132, R104.reuse, R108, R132 ;  /* 0x0000006c6884723c */ /* 0x040fec0000041884 */
[C---:B----4-:R-:W-:Y:S06]  /*6730*/  HMMA.16816.F32.BF16 R140, R104.reuse, R116, R140 ;  /* 0x00000074688c723c */ /* 0x050fec000004188c */
[C---:B--2---:R-:W-:Y:S06]  /*6740*/  HMMA.16816.F32.BF16 R136, R104.reuse, R120, R136 ;  /* 0x000000786888723c */ /* 0x044fec0000041888 */
[----:B-----5:R-:W-:Y:S06]  /*6750*/  HMMA.16816.F32.BF16 R80, R104, R124, R80 ;  /* 0x0000007c6850723c */ /* 0x020fec0000041850 */
[C---:B------:R-:W-:Y:S06]  /*6760*/  HMMA.16816.F32.BF16 R92, R128.reuse, R108, R92 ;  /* 0x0000006c805c723c */ /* 0x040fec000004185c */
[C---:B------:R-:W-:Y:S06]  /*6770*/  HMMA.16816.F32.BF16 R96, R128.reuse, R116, R96 ;  /* 0x000000748060723c */ /* 0x040fec0000041860 */
[C---:B------:R-:W-:Y:S06]  /*6780*/  HMMA.16816.F32.BF16 R100, R128.reuse, R120, R100 ;  /* 0x000000788064723c */ /* 0x040fec0000041864 */
[----:B------:R-:W-:Y:S01]  /*6790*/  HMMA.16816.F32.BF16 R112, R128, R124, R112 ;  /* 0x0000007c8070723c */ /* 0x000fe20000041870 */
[----:B------:R-:W-:Y:S01]  /*67a0*/  UIADD3 UR4, UR4, 0x40, URZ ;  /* 0x0000004004047890 */ /* 0x000fe2000fffe03f */
[----:B------:R-:W-:-:S05]  /*67b0*/  VIADD R76, R76, 0x20 ;  /* 0x000000204c4c7836 */ /* 0x000fca0000000000 */
[----:B------:R-:W-:Y:S01]  /*67c0*/  ISETP.LE.AND P1, PT, R76, UR4, PT ;  /* 0x000000044c007c0c */ /* 0x000fe2000bf23270 */
[----:B0-----:R-:W-:Y:S01]  /*67d0*/  HMMA.16816.F32.BF16 R132, R64, R110, R132 ;  /* 0x0000006e4084723c */ /* 0x001fe20000041884 */
[----:B------:R-:W-:Y:S01]  /*67e0*/  FFMA R8, R62, R8, R147 ;  /* 0x000000083e087223 */ /* 0x000fe20000000093 */
[----:B------:R-:W-:-:S04]  /*67f0*/  FFMA R9, R63, R9, R146 ;  /* 0x000000093f097223 */ /* 0x000fc80000000092 */
[----:B------:R-:W-:Y:S01]  /*6800*/  HMMA.16816.F32.BF16 R140, R64, R118, R140 ;  /* 0x00000076408c723c */ /* 0x000fe2000004188c */
[----:B------:R-:W-:Y:S01]  /*6810*/  FFMA R23, R144, R23, R145 ;  /* 0x0000001790177223 */ /* 0x000fe20000000091 */
[----:B------:R-:W-:-:S04]  /*6820*/  IMAD R7, R73, 0x40, R7 ;  /* 0x0000004049077824 */ /* 0x000fc800078e0207 */
[----:B------:R-:W-:Y:S01]  /*6830*/  HMMA.16816.F32.BF16 R136, R64, R122, R136 ;  /* 0x0000007a4088723c */ /* 0x000fe20000041888 */
[----:B------:R-:W-:Y:S01]  /*6840*/  IMAD R15, R72, 0x40, R15 ;  /* 0x00000040480f7824 */ /* 0x000fe200078e020f */
[----:B------:R-:W-:-:S04]  /*6850*/  MOV R62, R5 ;  /* 0x00000005003e7202 */ /* 0x000fc80000000f00 */
[----:B------:R-:W-:Y:S01]  /*6860*/  HMMA.16816.F32.BF16 R80, R64, R126, R80 ;  /* 0x0000007e4050723c */ /* 0x000fe20000041850 */
[----:B------:R-:W-:-:S05]  /*6870*/  IMAD.MOV.U32 R63, RZ, RZ, R6 ;  /* 0x000000ffff3f7224 */ /* 0x000fca00078e0006 */
[----:B-1----:R-:W-:Y:S01]  /*6880*/  HMMA.16816.F32.BF16 R108, R68, R110, R92 ;  /* 0x0000006e446c723c */ /* 0x002fe2000004185c */
[----:B------:R-:W-:Y:S02]  /*6890*/  IMAD.MOV.U32 R65, RZ, RZ, R3 ;  /* 0x000000ffff417224 */ /* 0x000fe400078e0003 */
[----:B------:R-:W-:-:S03]  /*68a0*/  IMAD.MOV.U32 R64, RZ, RZ, R4 ;  /* 0x000000ffff407224 */ /* 0x000fc600078e0004 */
[C---:B------:R-:W-:Y:S06]  /*68b0*/  HMMA.16816.F32.BF16 R116, R68.reuse, R118, R96 ;  /* 0x000000764474723c */ /* 0x040fec0000041860 */
[C---:B------:R-:W-:Y:S06]  /*68c0*/  HMMA.16816.F32.BF16 R120, R68.reuse, R122, R100 ;  /* 0x0000007a4478723c */ /* 0x040fec0000041864 */
[----:B------:R-:W-:Y:S01]  /*68d0*/  HMMA.16816.F32.BF16 R124, R68, R126, R112 ;  /* 0x0000007e447c723c */ /* 0x000fe20000041870 */
[----:B------:R-:W-:-:S08]  /*68e0*/  NOP ;  /* 0x0000000000007918 */ /* 0x000fd00000000000 */
[----:B------:R-:W-:-:S15]  /*68f0*/  @!P1 BRA `(.L_x_1) ;  /* 0xffffffc800909947 */ /* 0x000fde000383ffff */
.L_x_0:
[----:B------:R-:W0:Y:S01]  /*6900*/  S2R R0, SR_TID.X ;  /* 0x0000000000007919 */ /* 0x000e220000002100 */
[----:B------:R-:W1:Y:S01]  /*6910*/  S2UR UR5, SR_CgaCtaId ;  /* 0x00000000000579c3 */ /* 0x000e620000008800 */
[----:B------:R-:W-:Y:S01]  /*6920*/  IMAD.MOV.U32 R43, RZ, RZ, R2 ;  /* 0x000000ffff2b7224 */ /* 0x000fe200078e0002 */
[C---:B------:R-:W-:Y:S01]  /*6930*/  FSETP.GT.AND P2, PT, |R23|.reuse, 8.50705917302346158658e+37, PT ;  /* 0x7e8000001700780b */ /* 0x040fe20003f44200 */
[----:B------:R-:W-:Y:S01]  /*6940*/  IMAD.MOV.U32 R37, RZ, RZ, R8 ;  /* 0x000000ffff257224 */ /* 0x000fe200078e0008 */
[----:B------:R-:W-:Y:S01]  /*6950*/  FSETP.GEU.AND P6, PT, R23, 1.175494350822287508e-38, PT ;  /* 0x008000001700780b */ /* 0x000fe20003fce000 */
[----:B------:R-:W-:Y:S02]  /*6960*/  IMAD.MOV.U32 R22, RZ, RZ, R9 ;  /* 0x000000ffff167224 */ /* 0x000fe400078e0009 */
[C---:B------:R-:W-:Y:S01]  /*6970*/  FMUL R2, R43.reuse, 8388608 ;  /* 0x4b0000002b027820 */ /* 0x040fe20000400000 */
[----:B------:R-:W-:Y:S01]  /*6980*/  FSETP.GEU.AND P3, PT, R43, 1.175494350822287508e-38, PT ;  /* 0x008000002b00780b */ /* 0x000fe20003f6e000 */
[C---:B------:R-:W-:Y:S01]  /*6990*/  FMUL R8, R37.reuse, 8388608 ;  /* 0x4b00000025087820 */ /* 0x040fe20000400000 */
[----:B------:R-:W-:Y:S01]  /*69a0*/  FSETP.GEU.AND P4, PT, R37, 1.175494350822287508e-38, PT ;  /* 0x008000002500780b */ /* 0x000fe20003f8e000 */
[C---:B------:R-:W-:Y:S01]  /*69b0*/  FMUL R9, R22.reuse, 8388608 ;  /* 0x4b00000016097820 */ /* 0x040fe20000400000 */
[----:B------:R-:W-:Y:S01]  /*69c0*/  FSETP.GEU.AND P5, PT, R22, 1.175494350822287508e-38, PT ;  /* 0x008000001600780b */ /* 0x000fe20003fae000 */
[----:B------:R-:W-:Y:S01]  /*69d0*/  UMOV UR4, 0x400 ;  /* 0x0000040000047882 */ /* 0x000fe20000000000 */
[----:B------:R-:W-:Y:S01]  /*69e0*/  FSEL R56, R2, R43, !P3 ;  /* 0x0000002b02387208 */ /* 0x000fe20005800000 */
[----:B------:R-:W2:Y:S01]  /*69f0*/  LDC R54, c[0x0][0x278] ;  /* 0x00009e00ff367b82 */ /* 0x000ea20000000800 */
[----:B------:R-:W-:Y:S01]  /*6a00*/  FSETP.GEU.AND P1, PT, |R23|, 1.175494350822287508e-38, PT ;  /* 0x008000001700780b */ /* 0x000fe20003f2e200 */
[----:B------:R-:W-:Y:S01]  /*6a10*/  @P2 FMUL R127, R127, 0.25 ;  /* 0x3e8000007f7f2820 */ /* 0x000fe20000400000 */
[----:B------:R-:W-:Y:S01]  /*6a20*/  FSEL R58, R8, R37, !P4 ;  /* 0x00000025083a7208 */ /* 0x000fe20006000000 */
[----:B------:R-:W-:Y:S01]  /*6a30*/  @P2 FMUL R126, R126, 0.25 ;  /* 0x3e8000007e7e2820 */ /* 0x000fe20000400000 */
[----:B------:R-:W-:Y:S01]  /*6a40*/  FSEL R69, R9, R22, !P5 ;  /* 0x0000001609457208 */ /* 0x000fe20006800000 */
[----:B------:R-:W-:Y:S01]  /*6a50*/  @P2 FMUL R123, R123, 0.25 ;  /* 0x3e8000007b7b2820 */ /* 0x000fe20000400000 */
[----:B------:R-:W-:Y:S01]  /*6a60*/  IADD3 R9, R56, -0x3f3504f3, RZ ;  /* 0xc0cafb0d38097810 */ /* 0x000fe20007ffe0ff */
[----:B------:R-:W-:Y:S01]  /*6a70*/  @P2 FMUL R122, R122, 0.25 ;  /* 0x3e8000007a7a2820 */ /* 0x000fe20000400000 */
[----:B------:R-:W-:Y:S01]  /*6a80*/  FSEL R8, RZ, -23, P3 ;  /* 0xc1b80000ff087808 */ /* 0x000fe20001800000 */
[----:B-1----:R-:W-:Y:S01]  /*6a90*/  ULEA UR6, UR5, UR4, 0x18 ;  /* 0x0000000405067291 */ /* 0x002fe2000f8ec03f */
[----:B------:R-:W-:Y:S01]  /*6aa0*/  LOP3.LUT R9, R9, 0xff800000, RZ, 0xc0, !PT ;  /* 0xff80000009097812 */ /* 0x000fe200078ec0ff */
[----:B------:R-:W-:Y:S01]  /*6ab0*/  @P2 FMUL R119, R119, 0.25 ;  /* 0x3e80000077772820 */ /* 0x000fe20000400000 */
[----:B------:R-:W-:Y:S01]  /*6ac0*/  FSETP.GT.AND P3, PT, |R22|, 8.50705917302346158658e+37, PT ;  /* 0x7e8000001600780b */ /* 0x000fe20003f64200 */
[----:B------:R-:W-:Y:S01]  /*6ad0*/  @P2 FMUL R118, R118, 0.25 ;  /* 0x3e80000076762820 */ /* 0x000fe20000400000 */
[----:B------:R-:W-:Y:S01]  /*6ae0*/  @P2 FMUL R111, R111, 0.25 ;  /* 0x3e8000006f6f2820 */ /* 0x000fe20000400000 */
[----:B------:R-:W-:Y:S01]  /*6af0*/  @P2 FMUL R110, R110, 0.25 ;  /* 0x3e8000006e6e2820 */ /* 0x000fe20000400000 */
[C---:B0-----:R-:W-:Y:S01]  /*6b00*/  IMAD.SHL.U32 R7, R0.reuse, 0x4, RZ ;  /* 0x0000000400077824 */ /* 0x041fe200078e00ff */
[C---:B------:R-:W-:Y:S01]  /*6b10*/  LOP3.LUT R10, R0.reuse, 0x60, RZ, 0xc0, !PT ;  /* 0x00000060000a7812 */ /* 0x040fe200078ec0ff */
[----:B------:R-:W-:Y:S01]  /*6b20*/  IMAD.SHL.U32 R15, R0, 0x8, RZ ;  /* 0x00000008000f7824 */ /* 0x000fe200078e00ff */
[----:B------:R-:W-:Y:S01]  /*6b30*/  SHF.R.S32.HI R12, RZ, 0x4, R0 ;  /* 0x00000004ff0c7819 */ /* 0x000fe20000011400 */
[----:B------:R-:W-:Y:S01]  /*6b40*/  @!P1 FMUL R127, R127, 16777216 ;  /* 0x4b8000007f7f9820 */ /* 0x000fe20000400000 */
[----:B------:R-:W-:Y:S01]  /*6b50*/  LOP3.LUT R7, R7, 0x38, RZ, 0xc0, !PT ;  /* 0x0000003807077812 */ /* 0x000fe200078ec0ff */
[----:B------:R-:W-:Y:S01]  /*6b60*/  @!P1 FMUL R126, R126, 16777216 ;  /* 0x4b8000007e7e9820 */ /* 0x000fe20000400000 */
[----:B------:R-:W-:Y:S01]  /*6b70*/  SHF.L.U32 R13, R0, 0x4, RZ ;  /* 0x00000004000d7819 */ /* 0x000fe200000006ff */
[----:B------:R-:W-:Y:S01]  /*6b80*/  @!P1 FMUL R123, R123, 16777216 ;  /* 0x4b8000007b7b9820 */ /* 0x000fe20000400000 */
[----:B------:R-:W-:Y:S01]  /*6b90*/  LOP3.LUT R15, R15, 0x180, RZ, 0xc0, !PT ;  /* 0x000001800f0f7812 */ /* 0x000fe200078ec0ff */
[----:B------:R-:W-:Y:S01]  /*6ba0*/  IMAD R11, R10, 0x10, R7 ;  /* 0x000000100a0b7824 */ /* 0x000fe200078e0207 */
[----:B------:R-:W-:Y:S01]  /*6bb0*/  SGXT R10, R12, 0x1 ;  /* 0x000000010c0a781a */ /* 0x000fe20000000200 */
[C---:B------:R-:W-:Y:S01]  /*6bc0*/  IMAD.SHL.U32 R12, R0.reuse, 0x200, RZ ;  /* 0x00000200000c7824 */ /* 0x040fe200078e00ff */
[----:B------:R-:W-:Y:S01]  /*6bd0*/  LOP3.LUT R13, R13, 0x70, RZ, 0xc0, !PT ;  /* 0x000000700d0d7812 */ /* 0x000fe200078ec0ff */
[----:B------:R-:W-:Y:S01]  /*6be0*/  IMAD.SHL.U32 R7, R0, 0x40, RZ ;  /* 0x0000004000077824 */ /* 0x000fe200078e00ff */
[----:B------:R-:W-:Y:S01]  /*6bf0*/  LOP3.LUT R10, R10, 0x840, RZ, 0xc0, !PT ;  /* 0x000008400a0a7812 */ /* 0x000fe200078ec0ff */
[----:B------:R-:W-:Y:S01]  /*6c00*/  @!P1 FMUL R122, R122, 16777216 ;  /* 0x4b8000007a7a9820 */ /* 0x000fe20000400000 */
[----:B------:R-:W-:Y:S01]  /*6c10*/  LOP3.LUT R14, R13, 0x1800, R12, 0xf8, !PT ;  /* 0x000018000d0e7812 */ /* 0x000fe200078ef80c */
[----:B------:R-:W-:Y:S01]  /*6c20*/  @!P1 FMUL R119, R119, 16777216 ;  /* 0x4b80000077779820 */ /* 0x000fe20000400000 */
[----:B------:R-:W-:Y:S01]  /*6c30*/  LOP3.LUT R12, R10, 0x40, R7, 0x78, !PT ;  /* 0x000000400a0c7812 */ /* 0x000fe200078e7807 */
[----:B------:R-:W-:Y:S01]  /*6c40*/  @!P1 FMUL R118, R118, 16777216 ;  /* 0x4b80000076769820 */ /* 0x000fe20000400000 */
[--C-:B------:R-:W-:Y:S01]  /*6c50*/  SHF.R.U32.HI R7, RZ, 0x1, R0.reuse ;  /* 0x00000001ff077819 */ /* 0x100fe20000011600 */
[----:B------:R-:W-:Y:S01]  /*6c60*/  @!P1 FMUL R111, R111, 16777216 ;  /* 0x4b8000006f6f9820 */ /* 0x000fe20000400000 */
[----:B------:R-:W-:Y:S01]  /*6c70*/  LOP3.LUT R15, R15, 0x48, R0, 0xf8, !PT ;  /* 0x000000480f0f7812 */ /* 0x000fe200078ef800 */
[----:B------:R-:W-:-:S02]  /*6c80*/  IMAD.IADD R52, R11, 0x1, R12 ;  /* 0x000000010b347824 */ /* 0x000fc400078e020c */
[----:B------:R-:W-:Y:S01]  /*6c90*/  FMUL R11, R23, 8388608 ;  /* 0x4b000000170b7820 */ /* 0x000fe20000400000 */
[----:B------:R-:W-:Y:S01]  /*6ca0*/  LOP3.LUT R12, R7, 0xc, RZ, 0xc0, !PT ;  /* 0x0000000c070c7812 */ /* 0x000fe200078ec0ff */
[----:B------:R-:W-:Y:S01]  /*6cb0*/  @!P1 FMUL R110, R110, 16777216 ;  /* 0x4b8000006e6e9820 */ /* 0x000fe20000400000 */
[----:B------:R-:W-:Y:S01]  /*6cc0*/  LOP3.LUT R10, R14, R15, RZ, 0x3c, !PT ;  /* 0x0000000f0e0a7212 */ /* 0x000fe200078e3cff */
[----:B------:R-:W-:Y:S01]  /*6cd0*/  VIADD R15, R69, 0xc0cafb0d ;  /* 0xc0cafb0d450f7836 */ /* 0x000fe20000000000 */
[----:B------:R-:W-:Y:S01]  /*6ce0*/  FSEL R2, R11, R23, !P6 ;  /* 0x000000170b027208 */ /* 0x000fe20007000000 */
[----:B------:R-:W-:Y:S01]  /*6cf0*/  VIADD R11, R58, 0xc0cafb0d ;  /* 0xc0cafb0d3a0b7836 */ /* 0x000fe20000000000 */
[----:B------:R-:W-:Y:S01]  /*6d00*/  IADD3 R7, R12, UR6, R13 ;  /* 0x000000060c077c10 */ /* 0x000fe2000fffe00d */
[----:B------:R-:W-:Y:S01]  /*6d10*/  @P2 FMUL R23, R23, 0.25 ;  /* 0x3e80000017172820 */ /* 0x000fe20000400000 */
[----:B------:R-:W-:Y:S01]  /*6d20*/  FSEL R12, RZ, -23, P4 ;  /* 0xc1b80000ff0c7808 */ /* 0x000fe20002000000 */
[----:B------:R-:W-:Y:S01]  /*6d30*/  VIADD R17, R2, 0xc0cafb0d ;  /* 0xc0cafb0d02117836 */ /* 0x000fe20000000000 */
[----:B------:R-:W-:Y:S01]  /*6d40*/  LOP3.LUT R13, R11, 0xff800000, RZ, 0xc0, !PT ;  /* 0xff8000000b0d7812 */ /* 0x000fe200078ec0ff */
[----:B------:R-:W-:Y:S01]  /*6d50*/  @!P1 FMUL R23, R23, 16777216 ;  /* 0x4b80000017179820 */ /* 0x000fe20000400000 */
[----:B------:R-:W-:Y:S01]  /*6d60*/  I2FP.F32.S32 R11, R9 ;  /* 0x00000009000b7245 */ /* 0x000fe20000201400 */
[----:B------:R-:W-:Y:S01]  /*6d70*/  @P3 FMUL R125, R125, 0.25 ;  /* 0x3e8000007d7d3820 */ /* 0x000fe20000400000 */
[C---:B------:R-:W-:Y:S01]  /*6d80*/  FSETP.GEU.AND P4, PT, |R22|.reuse, 1.175494350822287508e-38, PT ;  /* 0x008000001600780b */ /* 0x040fe20003f8e200 */
[----:B------:R-:W-:Y:S01]  /*6d90*/  @P3 FMUL R22, R22, 0.25 ;  /* 0x3e80000016163820 */ /* 0x000fe20000400000 */
[----:B------:R-:W-:Y:S01]  /*6da0*/  LOP3.LUT R16, R0, 0x7f, RZ, 0xc0, !PT ;  /* 0x0000007f00107812 */ /* 0x000fe200078ec0ff */
[----:B------:R-:W-:Y:S01]  /*6db0*/  FFMA.FTZ R8, R11, 1.1920928955078125e-07, R8 ;  /* 0x340000000b087823 */ /* 0x000fe20000010008 */
[----:B------:R-:W-:Y:S01]  /*6dc0*/  LOP3.LUT R19, R17, 0xff800000, RZ, 0xc0, !PT ;  /* 0xff80000011137812 */ /* 0x000fe200078ec0ff */
[----:B------:R-:W0:Y:S01]  /*6dd0*/  MUFU.RCP R11, R23 ;  /* 0x00000017000b7308 */ /* 0x000e220000001000 */
[----:B------:R-:W-:Y:S01]  /*6de0*/  ISETP.GE.U32.AND P0, PT, R16, 0x20, PT ;  /* 0x000000201000780c */ /* 0x000fe20003f06070 */
[----:B------:R-:W-:Y:S01]  /*6df0*/  @P3 FMUL R124, R124, 0.25 ;  /* 0x3e8000007c7c3820 */ /* 0x000fe20000400000 */
[----:B------:R-:W-:Y:S01]  /*6e00*/  LOP3.LUT R16, R15, 0xff800000, RZ, 0xc0, !PT ;  /* 0xff8000000f107812 */ /* 0x000fe200078ec0ff */
[----:B------:R-:W-:Y:S01]  /*6e10*/  @P3 FMUL R121, R121, 0.25 ;  /* 0x3e80000079793820 */ /* 0x000fe20000400000 */
[----:B------:R-:W-:Y:S01]  /*6e20*/  FSEL R14, RZ, -23, P5 ;  /* 0xc1b80000ff0e7808 */ /* 0x000fe20002800000 */
[----:B------:R-:W-:Y:S01]  /*6e30*/  @P3 FMUL R120, R120, 0.25 ;  /* 0x3e80000078783820 */ /* 0x000fe20000400000 */
[----:B------:R-:W-:Y:S01]  /*6e40*/  I2FP.F32.S32 R17, R16 ;  /* 0x0000001000117245 */ /* 0x000fe20000201400 */
[----:B------:R-:W-:Y:S01]  /*6e50*/  @!P4 FMUL R22, R22, 16777216 ;  /* 0x4b8000001616c820 */ /* 0x000fe20000400000 */
[----:B------:R-:W-:Y:S01]  /*6e60*/  FSETP.GT.AND P1, PT, |R37|, 8.50705917302346158658e+37, PT ;  /* 0x7e8000002500780b */ /* 0x000fe20003f24200 */
[----:B------:R-:W-:Y:S01]  /*6e70*/  @P3 FMUL R117, R117, 0.25 ;  /* 0x3e80000075753820 */ /* 0x000fe20000400000 */
[----:B------:R-:W-:Y:S01]  /*6e80*/  FSETP.GEU.AND P5, PT, |R37|, 1.175494350822287508e-38, PT ;  /* 0x008000002500780b */ /* 0x000fe20003fae200 */
[----:B------:R-:W-:Y:S01]  /*6e90*/  FFMA.FTZ R17, R17, 1.1920928955078125e-07, R14 ;  /* 0x3400000011117823 */ /* 0x000fe2000001000e */
[----:B------:R-:W-:Y:S01]  /*6ea0*/  @P3 FMUL R116, R116, 0.25 ;  /* 0x3e80000074743820 */ /* 0x000fe20000400000 */
[----:B------:R-:W-:Y:S01]  /*6eb0*/  @P3 FMUL R109, R109, 0.25 ;  /* 0x3e8000006d6d3820 */ /* 0x000fe20000400000 */
[----:B------:R-:W-:Y:S01]  /*6ec0*/  @P3 FMUL R108, R108, 0.25 ;  /* 0x3e8000006c6c3820 */ /* 0x000fe20000400000 */
[----:B------:R-:W-:Y:S01]  /*6ed0*/  FSEL R18, RZ, -23, P6 ;  /* 0xc1b80000ff127808 */ /* 0x000fe20003000000 */
[C---:B0-----:R-:W-:Y:S01]  /*6ee0*/  FMUL R14, R11.reuse, R127 ;  /* 0x0000007f0b0e7220 */ /* 0x041fe20000400000 */
[C---:B------:R-:W-:Y:S01]  /*6ef0*/  FMUL R20, R11.reuse, R126 ;  /* 0x0000007e0b147220 */ /* 0x040fe20000400000 */
[C---:B------:R-:W-:Y:S01]  /*6f00*/  FMUL R23, R11.reuse, R123 ;  /* 0x0000007b0b177220 */ /* 0x040fe20000400000 */
[C---:B------:R-:W-:Y:S01]  /*6f10*/  FMUL R25, R11.reuse, R122 ;  /* 0x0000007a0b197220 */ /* 0x040fe20000400000 */
[C---:B------:R-:W-:Y:S01]  /*6f20*/  FMUL R24, R11.reuse, R119 ;  /* 0x000000770b187220 */ /* 0x040fe20000400000 */
[C---:B------:R-:W-:Y:S01]  /*6f30*/  FMUL R26, R11.reuse, R118 ;  /* 0x000000760b1a7220 */ /* 0x040fe20000400000 */
[C---:B------:R-:W-:Y:S01]  /*6f40*/  FMUL R31, R11.reuse, R111 ;  /* 0x0000006f0b1f7220 */ /* 0x040fe20000400000 */
[----:B------:R-:W-:Y:S01]  /*6f50*/  FMUL R33, R11, R110 ;  /* 0x0000006e0b217220 */ /* 0x000fe20000400000 */
[----:B------:R-:W-:Y:S01]  /*6f60*/  @P1 FMUL R37, R37, 0.25 ;  /* 0x3e80000025251820 */ /* 0x000fe20000400000 */
[----:B------:R-:W0:Y:S01]  /*6f70*/  MUFU.RCP R11, R22 ;  /* 0x00000016000b7308 */ /* 0x000e220000001000 */
[----:B------:R-:W-:Y:S01]  /*6f80*/  I2FP.F32.S32 R15, R13 ;  /* 0x0000000d000f7245 */ /* 0x000fe20000201400 */
[----:B------:R-:W-:Y:S01]  /*6f90*/  @!P4 FMUL R125, R125, 16777216 ;  /* 0x4b8000007d7dc820 */ /* 0x000fe20000400000 */
[----:B------:R-:W-:Y:S01]  /*6fa0*/  I2FP.F32.S32 R21, R19 ;  /* 0x0000001300157245 */ /* 0x000fe20000201400 */
[----:B------:R-:W-:Y:S01]  /*6fb0*/  @!P4 FMUL R124, R124, 16777216 ;  /* 0x4b8000007c7cc820 */ /* 0x000fe20000400000 */
[----:B------:R-:W-:Y:S01]  /*6fc0*/  @!P4 FMUL R121, R121, 16777216 ;  /* 0x4b8000007979c820 */ /* 0x000fe20000400000 */
[----:B------:R-:W-:Y:S01]  /*6fd0*/  @!P4 FMUL R120, R120, 16777216 ;  /* 0x4b8000007878c820 */ /* 0x000fe20000400000 */
[----:B------:R-:W-:Y:S01]  /*6fe0*/  @!P4 FMUL R117, R117, 16777216 ;  /* 0x4b8000007575c820 */ /* 0x000fe20000400000 */
[----:B------:R-:W-:Y:S01]  /*6ff0*/  @!P4 FMUL R116, R116, 16777216 ;  /* 0x4b8000007474c820 */ /* 0x000fe20000400000 */
[----:B------:R-:W-:Y:S01]  /*7000*/  @!P4 FMUL R109, R109, 16777216 ;  /* 0x4b8000006d6dc820 */ /* 0x000fe20000400000 */
[----:B------:R-:W-:Y:S01]  /*7010*/  @!P4 FMUL R108, R108, 16777216 ;  /* 0x4b8000006c6cc820 */ /* 0x000fe20000400000 */
[----:B------:R-:W-:Y:S01]  /*7020*/  @!P5 FMUL R37, R37, 16777216 ;  /* 0x4b8000002525d820 */ /* 0x000fe20000400000 */
[----:B------:R-:W-:Y:S01]  /*7030*/  FSETP.GT.AND P2, PT, |R43|, 8.50705917302346158658e+37, PT ;  /* 0x7e8000002b00780b */ /* 0x000fe20003f44200 */
[----:B------:R-:W-:Y:S01]  /*7040*/  FFMA.FTZ R15, R15, 1.1920928955078125e-07, R12 ;  /* 0x340000000f0f7823 */ /* 0x000fe2000001000c */
[----:B------:R-:W-:Y:S01]  /*7050*/  FFMA.FTZ R18, R21, 1.1920928955078125e-07, R18 ;  /* 0x3400000015127823 */ /* 0x000fe20000010012 */
[----:B------:R-:W-:Y:S01]  /*7060*/  FSETP.GEU.AND P3, PT, |R43|, 1.175494350822287508e-38, PT ;  /* 0x008000002b00780b */ /* 0x000fe20003f6e200 */
[----:B------:R-:W-:Y:S01]  /*7070*/  @P1 FMUL R83, R83, 0.25 ;  /* 0x3e80000053531820 */ /* 0x000fe20000400000 */
        /* <DEDUP_REMOVED lines=10> */
[----:B------:R-:W-:Y:S01]  /*7120*/  @P1 FMUL R139, R139, 0.25 ;  /* 0x3e8000008b8b1820 */ /* 0x000fe20000400000 */
[----:B------:R-:W-:Y:S01]  /*7130*/  @P1 FMUL R138, R138, 0.25 ;  /* 0x3e8000008a8a1820 */ /* 0x000fe20000400000 */
[----:B------:R-:W-:Y:S01]  /*7140*/  @P1 FMUL R143, R143, 0.25 ;  /* 0x3e8000008f8f1820 */ /* 0x000fe20000400000 */
[----:B------:R-:W-:Y:S01]  /*7150*/  @P1 FMUL R142, R142, 0.25 ;  /* 0x3e8000008e8e1820 */ /* 0x000fe20000400000 */
[----:B------:R-:W-:Y:S01]  /*7160*/  @P1 FMUL R135, R135, 0.25 ;  /* 0x3e80000087871820 */ /* 0x000fe20000400000 */
[----:B------:R-:W-:Y:S01]  /*7170*/  @P1 FMUL R134, R134, 0.25 ;  /* 0x3e80000086861820 */ /* 0x000fe20000400000 */
[----:B------:R-:W-:Y:S01]  /*7180*/  @P2 FMUL R43, R43, 0.25 ;  /* 0x3e8000002b2b2820 */ /* 0x000fe20000400000 */
        /* <DEDUP_REMOVED lines=34> */
[----:B------:R-:W-:-:S02]  /*73b0*/  IMAD.IADD R9, R56, 0x1, -R9 ;  /* 0x0000000138097824 */ /* 0x000fc400078e0a09 */
        /* <DEDUP_REMOVED lines=8> */
[----:B------:R-:W-:Y:S01]  /*7440*/  F2FP.BF16.F32.PACK_AB R51, R37, R38 ;  /* 0x000000262533723e */ /* 0x000fe200000010ff */
[----:B------:R-:W-:Y:S01]  /*7450*/  FADD R9, R9, -1 ;  /* 0xbf80000009097421 */ /* 0x000fe20000000000 */
[----:B------:R-:W-:Y:S01]  /*7460*/  SHF.R.U32.HI R37, RZ, 0x5, R0 ;  /* 0x00000005ff257819 */ /* 0x000fe20000011600 */
[----:B------:R-:W-:Y:S01]  /*7470*/  BAR.SYNC.DEFER_BLOCKING 0x0 ;  /* 0x0000000000007b1d */ /* 0x000fe20000010000 */
[----:B------:R-:W-:Y:S01]  /*7480*/  F2FP.BF16.F32.PACK_AB R50, R45, R46 ;  /* 0x0000002e2d32723e */ /* 0x000fe200000010ff */
[----:B------:R-:W-:Y:S01]  /*7490*/  IMAD.MOV.U32 R46, RZ, RZ, 0x3dc6b27f ;  /* 0x3dc6b27fff2e7424 */ /* 0x000fe200078e00ff */
[----:B------:R-:W-:Y:S01]  /*74a0*/  F2FP.BF16.F32.PACK_AB R44, R44, R11 ;  /* 0x0000000b2c2c723e */ /* 0x000fe200000010ff */
[----:B------:R-:W-:Y:S01]  /*74b0*/  IMAD.IADD R19, R2, 0x1, -R19 ;  /* 0x0000000102137824 */ /* 0x000fe200078e0a13 */
[----:B------:R-:W-:Y:S01]  /*74c0*/  SGXT.U32 R11, R37, 0x2 ;  /* 0x00000002250b781a */ /* 0x000fe20000000000 */
[----:B------:R-:W-:Y:S01]  /*74d0*/  IMAD.IADD R13, R58, 0x1, -R13 ;  /* 0x000000013a0d7824 */ /* 0x000fe200078e0a0d */
[----:B------:R-:W-:Y:S01]  /*74e0*/  F2FP.BF16.F32.PACK_AB R37, R12, R27 ;  /* 0x0000001b0c25723e */ /* 0x000fe200000010ff */
[----:B------:R-:W-:Y:S01]  /*74f0*/  FFMA.FTZ R12, R9, R46, -0.16845393180847167969 ;  /* 0xbe2c7f30090c7423 */ /* 0x000fe2000001002e */
[----:B------:R-:W-:Y:S01]  /*7500*/  F2FP.BF16.F32.PACK_AB R45, R36, R43 ;  /* 0x0000002b242d723e */ /* 0x000fe200000010ff */
[----:B--2---:R-:W-:Y:S01]  /*7510*/  IMAD R27, R11, R54, RZ ;  /* 0x000000360b1b7224 */ /* 0x004fe200078e02ff */
[----:B------:R-:W-:Y:S01]  /*7520*/  F2FP.BF16.F32.PACK_AB R36, R29, R30 ;  /* 0x0000001e1d24723e */ /* 0x000fe200000010ff */
[----:B------:R-:W-:Y:S01]  /*7530*/  FFMA.FTZ R12, R9, R12, 0.1716887056827545166 ;  /* 0x3e2fcf2a090c7423 */ /* 0x000fe2000001000c */
[----:B------:R-:W-:Y:S01]  /*7540*/  F2FP.BF16.F32.PACK_AB R42, R42, R49 ;  /* 0x000000312a2a723e */ /* 0x000fe200000010ff */
[----:B------:R-:W-:Y:S01]  /*7550*/  FADD R19, R19, -1 ;  /* 0xbf80000013137421 */ /* 0x000fe20000000000 */
[----:B------:R-:W-:Y:S01]  /*7560*/  LEA R29, R54, R27, 0x2 ;  /* 0x0000001b361d7211 */ /* 0x000fe200078e10ff */
[----:B------:R-:W-:Y:S01]  /*7570*/  FFMA.FTZ R12, R9, R12, -0.17900948226451873779 ;  /* 0xbe374e43090c7423 */ /* 0x000fe2000001000c */
[----:B------:R-:W-:Y:S01]  /*7580*/  F2FP.BF16.F32.PACK_AB R49, R21, R22 ;  /* 0x000000161531723e */ /* 0x000fe200000010ff */
[----:B------:R-:W-:Y:S01]  /*7590*/  FADD R13, R13, -1 ;  /* 0xbf8000000d0d7421 */ /* 0x000fe20000000000 */
[----:B------:R-:W-:Y:S01]  /*75a0*/  F2FP.BF16.F32.PACK_AB R48, R28, R35 ;  /* 0x000000231c30723e */ /* 0x000fe200000010ff */
[----:B------:R-:W-:Y:S01]  /*75b0*/  FFMA.FTZ R12, R9, R12, 0.20512372255325317383 ;  /* 0x3e520bf4090c7423 */ /* 0x000fe2000001000c */
[----:B------:R-:W-:Y:S01]  /*75c0*/  IMAD R30, R54, 0x4, R29 ;  /* 0x00000004361e7824 */ /* 0x000fe200078e021d */
[----:B------:R-:W-:Y:S01]  /*75d0*/  F2FP.BF16.F32.PACK_AB R39, R32, R39 ;  /* 0x000000272027723e */ /* 0x000fe200000010ff */
[----:B------:R-:W-:-:S02]  /*75e0*/  IMAD.IADD R16, R69, 0x1, -R16 ;  /* 0x0000000145107824 */ /* 0x000fc400078e0a10 */
[----:B------:R-:W-:Y:S01]  /*75f0*/  FFMA.FTZ R12, R9, R12, -0.24046532809734344482 ;  /* 0xbe763c8b090c7423 */ /* 0x000fe2000001000c */
[----:B------:R-:W-:Y:S01]  /*7600*/  IMAD R21, R54, 0x4, R30 ;  /* 0x0000000436157824 */ /* 0x000fe200078e021e */
[----:B------:R-:W-:Y:S01]  /*7610*/  F2FP.BF16.F32.PACK_AB R23, R14, R23 ;  /* 0x000000170e17723e */ /* 0x000fe200000010ff */
[----:B------:R-:W-:Y:S01]  /*7620*/  FFMA.FTZ R14, R13, R46, -0.16845393180847167969 ;  /* 0xbe2c7f300d0e7423 */ /* 0x000fe2000001002e */
[----:B------:R-:W-:Y:S01]  /*7630*/  FFMA.FTZ R12, R9, R12, 0.28857114911079406738 ;  /* 0x3e93bf99090c7423 */ /* 0x000fe2000001000c */
[----:B------:R-:W-:Y:S01]  /*7640*/  IMAD R28, R54, 0x4, R21 ;  /* 0x00000004361c7824 */ /* 0x000fe200078e0215 */
[----:B------:R-:W-:Y:S01]  /*7650*/  F2FP.BF16.F32.PACK_AB R43, R34, R41 ;  /* 0x00000029222b723e */ /* 0x000fe200000010ff */
[----:B------:R-:W-:Y:S01]  /*7660*/  FFMA.FTZ R14, R13, R14, 0.1716887056827545166 ;  /* 0x3e2fcf2a0d0e7423 */ /* 0x000fe2000001000e */
[----:B------:R-:W-:Y:S01]  /*7670*/  FFMA.FTZ R12, R9, R12, -0.36067417263984680176 ;  /* 0xbeb8aa49090c7423 */ /* 0x000fe2000001000c */
[C---:B------:R-:W-:Y:S01]  /*7680*/  IMAD R32, R54.reuse, 0x4, R28 ;  /* 0x0000000436207824 */ /* 0x040fe200078e021c */
[----:B------:R0:W-:Y:S01]  /*7690*/  STS.64 [R52+UR6+0x80], R36 ;  /* 0x0000802434007988 */ /* 0x0001e20008000a06 */
[----:B------:R-:W-:Y:S01]  /*76a0*/  FFMA.FTZ R14, R13, R14, -0.17900948226451873779 ;  /* 0xbe374e430d0e7423 */ /* 0x000fe2000001000e */
[----:B------:R-:W-:Y:S01]  /*76b0*/  FFMA.FTZ R12, R9, R12, 0.48089820146560668945 ;  /* 0x3ef6384a090c7423 */ /* 0x000fe2000001000c */
[----:B------:R-:W-:Y:S01]  /*76c0*/  IMAD R34, R54, 0x4, R32 ;  /* 0x0000000436227824 */ /* 0x000fe200078e0220 */
[----:B------:R-:W-:Y:S01]  /*76d0*/  F2FP.BF16.F32.PACK_AB R22, R24, R31 ;  /* 0x0000001f1816723e */ /* 0x000fe200000010ff */
[----:B------:R-:W-:Y:S01]  /*76e0*/  FFMA.FTZ R14, R13, R14, 0.20512372255325317383 ;  /* 0x3e520bf40d0e7423 */ /* 0x000fe2000001000e */
[C---:B------:R-:W-:Y:S01]  /*76f0*/  FFMA.FTZ R12, R9.reuse, R12, -0.72134751081466674805 ;  /* 0xbf38aa3b090c7423 */ /* 0x040fe2000001000c */
[----:B------:R-:W-:Y:S01]  /*7700*/  LOP3.LUT R11, R52, 0x8, RZ, 0x3c, !PT ;  /* 0x00000008340b7812 */ /* 0x000fe200078e3cff */
[----:B------:R-:W-:Y:S01]  /*7710*/  FADD R16, R16, -1 ;  /* 0xbf80000010107421 */ /* 0x000fe20000000000 */
[----:B------:R-:W-:Y:S01]  /*7720*/  F2FP.BF16.F32.PACK_AB R38, R40, R47 ;  /* 0x0000002f2826723e */ /* 0x000fe200000010ff */
[----:B------:R-:W-:Y:S01]  /*7730*/  FMUL R12, R9, R12 ;  /* 0x0000000c090c7220 */ /* 0x000fe20000400000 */
[----:B------:R-:W-:Y:S01]  /*7740*/  FFMA.FTZ R14, R13, R14, -0.24046532809734344482 ;  /* 0xbe763c8b0d0e7423 */ /* 0x000fe2000001000e */
[----:B0-----:R-:W-:Y:S01]  /*7750*/  F2FP.BF16.F32.PACK_AB R37, R20, R25 ;  /* 0x000000191425723e */ /* 0x001fe200000010ff */
[----:B------:R-:W-:Y:S01]  /*7760*/  STS.64 [R52+UR6], R50 ;  /* 0x0000003234007988 */ /* 0x000fe20008000a06 */
[----:B------:R-:W-:Y:S01]  /*7770*/  FMUL R12, R9, R12 ;  /* 0x0000000c090c7220 */ /* 0x000fe20000400000 */
[----:B------:R-:W-:Y:S01]  /*7780*/  LEA R25, R54, R34, 0x2 ;  /* 0x0000002236197211 */ /* 0x000fe200078e10ff */
[----:B------:R-:W-:Y:S01]  /*7790*/  FFMA.FTZ R14, R13, R14, 0.28857114911079406738 ;  /* 0x3e93bf990d0e7423 */ /* 0x000fe2000001000e */
[----:B------:R-:W-:Y:S01]  /*77a0*/  F2FP.BF16.F32.PACK_AB R36, R26, R33 ;  /* 0x000000211a24723e */ /* 0x000fe200000010ff */
[----:B------:R-:W-:Y:S01]  /*77b0*/  FFMA.FTZ R9, R9, 1.4426950216293334961, R12 ;  /* 0x3fb8aa3b09097823 */ /* 0x000fe2000001000c */
[----:B------:R-:W-:Y:S01]  /*77c0*/  FFMA.FTZ R12, R19, R46, -0.16845393180847167969 ;  /* 0xbe2c7f30130c7423 */ /* 0x000fe2000001002e */
[C---:B------:R-:W-:Y:S01]  /*77d0*/  IMAD R31, R54.reuse, 0x4, R25 ;  /* 0x00000004361f7824 */ /* 0x040fe200078e0219 */
[----:B------:R-:W-:Y:S01]  /*77e0*/  STS.64 [R52+UR6+0x100], R44 ;  /* 0x0001002c34007988 */ /* 0x000fe20008000a06 */
[----:B------:R-:W-:Y:S01]  /*77f0*/  FFMA.FTZ R14, R13, R14, -0.36067417263984680176 ;  /* 0xbeb8aa490d0e7423 */ /* 0x000fe2000001000e */
[----:B------:R-:W-:Y:S01]  /*7800*/  FFMA.FTZ R12, R19, R12, 0.1716887056827545166 ;  /* 0x3e2fcf2a130c7423 */ /* 0x000fe2000001000c */
[----:B------:R-:W-:Y:S01]  /*7810*/  IMAD R33, R54, 0x4, R31 ;  /* 0x0000000436217824 */ /* 0x000fe200078e021f */
[----:B------:R-:W-:Y:S01]  /*7820*/  STS.64 [R52+UR6+0x180], R48 ;  /* 0x0001803034007988 */ /* 0x000fe20008000a06 */
[----:B------:R-:W-:Y:S01]  /*7830*/  FFMA.FTZ R14, R13, R14, 0.48089820146560668945 ;  /* 0x3ef6384a0d0e7423 */ /* 0x000fe2000001000e */
[C---:B------:R-:W-:Y:S01]  /*7840*/  FFMA.FTZ R12, R19.reuse, R12, -0.17900948226451873779 ;  /* 0xbe374e43130c7423 */ /* 0x040fe2000001000c */
[----:B------:R-:W-:Y:S01]  /*7850*/  ISETP.GE.U32.AND P1, PT, R56, 0x7f800000, PT ;  /* 0x7f8000003800780c */ /* 0x000fe20003f26070 */
[----:B------:R-:W-:Y:S01]  /*7860*/  STS.64 [R11+UR6+0x1000], R42 ;  /* 0x0010002a0b007988 */ /* 0x000fe20008000a06 */
[----:B------:R-:W-:Y:S01]  /*7870*/  LEA R35, R54, R33, 0x2 ;  /* 0x0000002136237211 */ /* 0x000fe200078e10ff */
[----:B------:R-:W-:Y:S01]  /*7880*/  FFMA.FTZ R12, R19, R12, 0.20512372255325317383 ;  /* 0x3e520bf4130c7423 */ /* 0x000fe2000001000c */
[----:B------:R-:W-:Y:S01]  /*7890*/  FFMA.FTZ R14, R13, R14, -0.72134751081466674805 ;  /* 0xbf38aa3b0d0e7423 */ /* 0x000fe2000001000e */
[----:B------:R-:W-:Y:S01]  /*78a0*/  STS.64 [R11+UR6+0x1100], R38 ;  /* 0x001100260b007988 */ /* 0x000fe20008000a06 */
[----:B------:R-:W-:Y:S01]  /*78b0*/  ISETP.GE.U32.AND P6, PT, R58, 0x7f800000, PT ;  /* 0x7f8000003a00780c */ /* 0x000fe20003fc6070 */
[----:B------:R-:W-:Y:S01]  /*78c0*/  FFMA.FTZ R12, R19, R12, -0.24046532809734344482 ;  /* 0xbe763c8b130c7423 */ /* 0x000fe2000001000c */
[----:B------:R-:W-:Y:S01]  /*78d0*/  FMUL R14, R13, R14 ;  /* 0x0000000e0d0e7220 */ /* 0x000fe20000400000 */
[----:B------:R0:W-:Y:S01]  /*78e0*/  STS.64 [R11+UR6+0x1080], R36 ;  /* 0x001080240b007988 */ /* 0x0001e20008000a06 */
[----:B------:R-:W-:Y:S01]  /*78f0*/  ISETP.GE.U32.AND P4, PT, R69, 0x7f800000, PT ;  /* 0x7f8000004500780c */ /* 0x000fe20003f86070 */
[----:B------:R-:W-:Y:S01]  /*7900*/  FFMA.FTZ R12, R19, R12, 0.28857114911079406738 ;  /* 0x3e93bf99130c7423 */ /* 0x000fe2000001000c */
[----:B------:R-:W-:Y:S01]  /*7910*/  FMUL R14, R13, R14 ;  /* 0x0000000e0d0e7220 */ /* 0x000fe20000400000 */
[----:B------:R1:W-:Y:S01]  /*7920*/  STS.64 [R11+UR6+0x1180], R22 ;  /* 0x001180160b007988 */ /* 0x0003e20008000a06 */
[----:B------:R-:W-:Y:S01]  /*7930*/  FADD R72, R8, R9 ;  /* 0x0000000908487221 */ /* 0x000fe20000000000 */
[----:B------:R-:W-:Y:S01]  /*7940*/  FFMA.FTZ R12, R19, R12, -0.36067417263984680176 ;  /* 0xbeb8aa49130c7423 */ /* 0x000fe2000001000c */
[----:B------:R-:W-:Y:S01]  /*7950*/  FFMA.FTZ R14, R13, 1.4426950216293334961, R14 ;  /* 0x3fb8aa3b0d0e7823 */ /* 0x000fe2000001000e */
[----:B------:R-:W2:Y:S01]  /*7960*/  S2R R95, SR_CTAID.X ;  /* 0x00000000005f7919 */ /* 0x000ea20000002500 */
[----:B------:R-:W-:-:S02]  /*7970*/  @P1 IMAD.MOV.U32 R8, RZ, RZ, 0x7f800000 ;  /* 0x7f800000ff081424 */ /* 0x000fc400078e00ff */
[C---:B------:R-:W-:Y:S01]  /*7980*/  FFMA.FTZ R12, R19.reuse, R12, 0.48089820146560668945 ;  /* 0x3ef6384a130c7423 */ /* 0x040fe2000001000c */
[----:B------:R-:W-:Y:S01]  /*7990*/  ULDC.64 UR4, c[0x0][0x270] ;  /* 0x00009c0000047ab9 */ /* 0x000fe20000000a00 */
[----:B------:R-:W3:Y:S01]  /*79a0*/  S2R R96, SR_TID.X ;  /* 0x0000000000607919 */ /* 0x000ee20000002100 */
[----:B0-----:R-:W-:Y:S02]  /*79b0*/  IMAD R37, R54, 0x4, R35 ;  /* 0x0000000436257824 */ /* 0x001fe400078e0223 */
[C---:B------:R-:W-:Y:S01]  /*79c0*/  FFMA.FTZ R12, R19.reuse, R12, -0.72134751081466674805 ;  /* 0xbf38aa3b130c7423 */ /* 0x040fe2000001000c */
[----:B------:R-:W-:Y:S02]  /*79d0*/  @P6 IMAD.MOV.U32 R9, RZ, RZ, 0x7f800000 ;  /* 0x7f800000ff096424 */ /* 0x000fe400078e00ff */
[----:B-1----:R-:W-:Y:S01]  /*79e0*/  FFMA.FTZ R11, R16, R46, -0.16845393180847167969 ;  /* 0xbe2c7f30100b7423 */ /* 0x002fe2000001002e */
[----:B------:R-:W-:Y:S02]  /*79f0*/  IMAD R39, R54, 0x4, R37 ;  /* 0x0000000436277824 */ /* 0x000fe400078e0225 */
[----:B------:R-:W-:Y:S01]  /*7a00*/  FMUL R12, R19, R12 ;  /* 0x0000000c130c7220 */ /* 0x000fe20000400000 */
[----:B------:R-:W-:Y:S01]  /*7a10*/  BAR.SYNC.DEFER_BLOCKING 0x0 ;  /* 0x0000000000007b1d */ /* 0x000fe20000010000 */
[----:B------:R-:W-:Y:S01]  /*7a20*/  FFMA.FTZ R11, R16, R11, 0.1716887056827545166 ;  /* 0x3e2fcf2a100b7423 */ /* 0x000fe2000001000b */
[----:B------:R-:W-:-:S02]  /*7a30*/  IMAD R41, R54, 0x4, R39 ;  /* 0x0000000436297824 */ /* 0x000fc400078e0227 */
[C---:B------:R-:W-:Y:S01]  /*7a40*/  FMUL R12, R19.reuse, R12 ;  /* 0x0000000c130c7220 */ /* 0x040fe20000400000 */
[----:B------:R-:W-:Y:S01]  /*7a50*/  @P1 FFMA.FTZ R72, R56, R8, +INF ;  /* 0x7f80000038481423 */ /* 0x000fe20000010008 */
[----:B------:R-:W-:Y:S01]  /*7a60*/  FFMA.FTZ R11, R16, R11, -0.17900948226451873779 ;  /* 0xbe374e43100b7423 */ /* 0x000fe2000001000b */
[----:B------:R-:W-:Y:S02]  /*7a70*/  IMAD R43, R54, 0x4, R41 ;  /* 0x00000004362b7824 */ /* 0x000fe400078e0229 */
[----:B------:R-:W-:Y:S01]  /*7a80*/  FFMA.FTZ R19, R19, 1.4426950216293334961, R12 ;  /* 0x3fb8aa3b13137823 */ /* 0x000fe2000001000c */
[----:B------:R-:W-:Y:S01]  /*7a90*/  ISETP.GE.U32.AND P5, PT, R2, 0x7f800000, PT ;  /* 0x7f8000000200780c */ /* 0x000fe20003fa6070 */
[----:B------:R-:W-:Y:S01]  /*7aa0*/  FFMA.FTZ R11, R16, R11, 0.20512372255325317383 ;  /* 0x3e520bf4100b7423 */ /* 0x000fe2000001000b */
[----:B------:R-:W-:Y:S01]  /*7ab0*/  IMAD R45, R54, 0x4, R43 ;  /* 0x00000004362d7824 */ /* 0x000fe200078e022b */
[----:B------:R-:W0:Y:S01]  /*7ac0*/  LDC.64 R12, c[0x0][0x228] ;  /* 0x00008a00ff0c7b82 */ /* 0x000e220000000a00 */
[----:B------:R-:W-:Y:S01]  /*7ad0*/  UIMAD UR4, UR7, UR4, URZ ;  /* 0x00000004070472a4 */ /* 0x000fe2000f8e023f */
[----:B------:R-:W-:Y:S01]  /*7ae0*/  FFMA.FTZ R11, R16, R11, -0.24046532809734344482 ;  /* 0xbe763c8b100b7423 */ /* 0x000fe2000001000b */
[----:B------:R-:W-:Y:S01]  /*7af0*/  FADD R73, R15, R14 ;  /* 0x0000000e0f497221 */ /* 0x000fe20000000000 */
[----:B------:R-:W-:Y:S01]  /*7b00*/  LEA R47, R54, R45, 0x2 ;  /* 0x0000002d362f7211 */ /* 0x000fe200078e10ff */
[----:B------:R-:W-:Y:S01]  /*7b10*/  @P6 FFMA.FTZ R73, R58, R9, +INF ;  /* 0x7f8000003a496423 */ /* 0x000fe20000010009 */
[----:B------:R-:W-:Y:S01]  /*7b20*/  FFMA.FTZ R11, R16, R11, 0.28857114911079406738 ;  /* 0x3e93bf99100b7423 */ /* 0x000fe2000001000b */
[----:B------:R-:W-:Y:S01]  /*7b30*/  USHF.L.U32 UR8, UR4, 0x1, URZ ;  /* 0x0000000104087899 */ /* 0x000fe2000800063f */
[----:B------:R-:W-:-:S02]  /*7b40*/  @P4 IMAD.MOV.U32 R14, RZ, RZ, 0x7f800000 ;  /* 0x7f800000ff0e4424 */ /* 0x000fc400078e00ff */
[----:B------:R-:W-:Y:S01]  /*7b50*/  FADD R75, R18, R19 ;  /* 0x00000013124b7221 */ /* 0x000fe20000000000 */
[----:B------:R-:W-:Y:S01]  /*7b60*/  FFMA.FTZ R11, R16, R11, -0.36067417263984680176 ;  /* 0xbeb8aa49100b7423 */ /* 0x000fe2000001000b */
[----:B--2---:R-:W-:Y:S01]  /*7b70*/  IMAD.SHL.U32 R95, R95, 0x20, RZ ;  /* 0x000000205f5f7824 */ /* 0x004fe200078e00ff */
[----:B------:R-:W-:Y:S01]  /*7b80*/  @P5 MOV R15, 0x7f800000 ;  /* 0x7f800000000f5802 */ /* 0x000fe20000000f00 */
[----:B------:R-:W-:Y:S02]  /*7b90*/  IMAD R49, R54, 0x4, R47 ;  /* 0x0000000436317824 */ /* 0x000fe400078e022f */
[----:B------:R-:W-:Y:S01]  /*7ba0*/  FFMA.FTZ R11, R16, R11, 0.48089820146560668945 ;  /* 0x3ef6384a100b7423 */ /* 0x000fe2000001000b */
[----:B------:R-:W-:Y:S01]  /*7bb0*/  LOP3.LUT R62, R10, 0x8, RZ, 0x3c, !PT ;  /* 0x000000080a3e7812 */ /* 0x000fe200078e3cff */
[----:B------:R-:W1:Y:S01]  /*7bc0*/  LDS.64 R78, [R10+UR6] ;  /* 0x000000060a4e7984 */ /* 0x000e620008000a00 */
[----:B---3--:R-:W-:Y:S01]  /*7bd0*/  LOP3.LUT R95, R95, 0x1f, R96, 0xf8, !PT ;  /* 0x0000001f5f5f7812 */ /* 0x008fe200078ef860 */
[----:B------:R-:W-:Y:S01]  /*7be0*/  FFMA.FTZ R11, R16, R11, -0.72134751081466674805 ;  /* 0xbf38aa3b100b7423 */ /* 0x000fe2000001000b */
[----:B------:R-:W-:-:S02]  /*7bf0*/  IMAD R51, R54, 0x4, R49 ;  /* 0x0000000436337824 */ /* 0x000fc400078e0231 */
[----:B------:R-:W-:Y:S01]  /*7c00*/  @P5 FFMA.FTZ R75, R2, R15, +INF ;  /* 0x7f800000024b5423 */ /* 0x000fe2000001000f */
[----:B------:R-:W2:Y:S01]  /*7c10*/  LDS.64 R86, [R62+UR6] ;  /* 0x000000063e567984 */ /* 0x000ea20008000a00 */
[----:B------:R-:W-:Y:S01]  /*7c20*/  FMUL R11, R16, R11 ;  /* 0x0000000b100b7220 */ /* 0x000fe20000400000 */
[----:B------:R-:W-:Y:S01]  /*7c30*/  IMAD R53, R54, 0x4, R51 ;  /* 0x0000000436357824 */ /* 0x000fe200078e0233 */
[----:B------:R-:W-:Y:S01]  /*7c40*/  FSETP.NEU.AND P1, PT, R69, RZ, PT ;  /* 0x000000ff4500720b */ /* 0x000fe20003f2d000 */
[----:B------:R-:W-:Y:S02]  /*7c50*/  IMAD R8, R95, UR5, RZ ;  /* 0x000000055f087c24 */ /* 0x000fe4000f8e02ff */
[----:B------:R-:W-:Y:S01]  /*7c60*/  FMUL R11, R16, R11 ;  /* 0x0000000b100b7220 */ /* 0x000fe20000400000 */
[----:B------:R-:W-:Y:S01]  /*7c70*/  IMAD R55, R54, 0x4, R53 ;  /* 0x0000000436377824 */ /* 0x000fe200078e0235 */
[----:B------:R-:W-:Y:S01]  /*7c80*/  UIMAD.WIDE UR4, UR4, 0x2, URZ ;  /* 0x00000002040478a5 */ /* 0x000fe2000f8e023f */
[----:B------:R-:W-:-:S02]  /*7c90*/  IMAD.SHL.U32 R9, R8, 0x2, RZ ;  /* 0x0000000208097824 */ /* 0x000fc400078e00ff */
[----:B------:R-:W-:Y:S01]  /*7ca0*/  FFMA.FTZ R16, R16, 1.4426950216293334961, R11 ;  /* 0x3fb8aa3b10107823 */ /* 0x000fe2000001000b */
[----:B------:R-:W-:Y:S01]  /*7cb0*/  IMAD R57, R54, 0x4, R55 ;  /* 0x0000000436397824 */ /* 0x000fe200078e0237 */
[----:B------:R-:W3:Y:S01]  /*7cc0*/  LDS.64 R80, [R10+UR6+0x200] ;  /* 0x000200060a507984 */ /* 0x000ee20008000a00 */
[----:B------:R-:W-:-:S04]  /*7cd0*/  IMAD.HI R8, R8, 0x2, RZ ;  /* 0x0000000208087827 */ /* 0x000fc800078e02ff */
[----:B------:R-:W-:Y:S01]  /*7ce0*/  FADD R74, R17, R16 ;  /* 0x00000010114a7221 */ /* 0x000fe20000000000 */
[----:B------:R-:W-:Y:S01]  /*7cf0*/  @P4 FFMA.FTZ R74, R69, R14, +INF ;  /* 0x7f800000454a4423 */ /* 0x000fe2000001000e */
[----:B0-----:R-:W-:Y:S01]  /*7d00*/  IADD3 R70, P4, P6, R9, UR8, R12 ;  /* 0x0000000809467c10 */ /* 0x001fe2000fe9e00c */
[----:B------:R-:W0:Y:S01]  /*7d10*/  LDS.64 R88, [R62+UR6+0x200] ;  /* 0x000200063e587984 */ /* 0x000e220008000a00 */
[----:B------:R-:W-:Y:S01]  /*7d20*/  LEA R59, R54, R57, 0x2 ;  /* 0x00000039363b7211 */ /* 0x000fe200078e10ff */
[----:B------:R-:W-:Y:S01]  /*7d30*/  ULDC UR4, c[0x0][0x27c] ;  /* 0x00009f0000047ab9 */ /* 0x000fe20000000800 */
[----:B------:R-:W-:Y:S01]  /*7d40*/  IADD3.X R94, R8, UR5, R13, P4, P6 ;  /* 0x00000005085e7c10 */ /* 0x000fe2000a7ec40d */
[----:B------:R-:W4:Y:S01]  /*7d50*/  LDS.64 R82, [R10+UR6+0x400] ;  /* 0x000400060a527984 */ /* 0x000f220008000a00 */
[-C--:B------:R-:W-:Y:S01]  /*7d60*/  LEA R8, P6, R27, R70.reuse, 0x1 ;  /* 0x000000461b087211 */ /* 0x080fe200078c08ff */
[----:B------:R-:W-:Y:S01]  /*7d70*/  IMAD R11, R54, 0x4, R59 ;  /* 0x00000004360b7824 */ /* 0x000fe200078e023b */
[-C--:B------:R-:W-:Y:S01]  /*7d80*/  LEA R14, P4, R30, R70.reuse, 0x1 ;  /* 0x000000461e0e7211 */ /* 0x080fe200078808ff */
[----:B------:R-:W5:Y:S01]  /*7d90*/  LDS.64 R90, [R62+UR6+0x400] ;  /* 0x000400063e5a7984 */ /* 0x000f620008000a00 */
[----:B------:R-:W-:Y:S01]  /*7da0*/  LEA R12, P5, R29, R70, 0x1 ;  /* 0x000000461d0c7211 */ /* 0x000fe200078a08ff */
[C---:B------:R-:W-:Y:S01]  /*7db0*/  IMAD R61, R54.reuse, 0x4, R11 ;  /* 0x00000004363d7824 */ /* 0x040fe200078e020b */
[----:B------:R-:W-:Y:S01]  /*7dc0*/  LEA.HI.X.SX32 R9, R27, R94, 0x1, P6 ;  /* 0x0000005e1b097211 */ /* 0x000fe200030f0eff */
[----:B------:R-:W5:Y:S01]  /*7dd0*/  LDS.64 R84, [R10+UR6+0x600] ;  /* 0x000600060a547984 */ /* 0x000f620008000a00 */
[----:B------:R-:W-:Y:S01]  /*7de0*/  LEA R16, P6, R21, R70, 0x1 ;  /* 0x0000004615107211 */ /* 0x000fe200078c08ff */
[----:B------:R-:W-:Y:S01]  /*7df0*/  IMAD R63, R54, 0x4, R61 ;  /* 0x00000004363f7824 */ /* 0x000fe200078e023d */
[----:B------:R-:W-:Y:S01]  /*7e00*/  LEA.HI.X.SX32 R15, R30, R94, 0x1, P4 ;  /* 0x0000005e1e0f7211 */ /* 0x000fe200020f0eff */
[----:B------:R-:W5:Y:S01]  /*7e10*/  LDS.64 R92, [R62+UR6+0x600] ;  /* 0x000600063e5c7984 */ /* 0x000f620008000a00 */
[----:B------:R-:W-:Y:S01]  /*7e20*/  LEA R20, P4, R32, R70, 0x1 ;  /* 0x0000004620147211 */ /* 0x000fe200078808ff */
[----:B------:R-:W-:Y:S01]  /*7e30*/  UIMAD UR4, UR7, UR4, URZ ;  /* 0x00000004070472a4 */ /* 0x000fe2000f8e023f */
[----:B------:R-:W-:Y:S01]  /*7e40*/  LEA.HI.X.SX32 R13, R29, R94, 0x1, P5 ;  /* 0x0000005e1d0d7211 */ /* 0x000fe200028f0eff */
[----:B-1----:R-:W-:Y:S01]  /*7e50*/  STG.E.U16 desc[UR10][R8.64], R78 ;  /* 0x0000004e08007986 */ /* 0x002fe2000c10150a */
[----:B------:R-:W-:Y:S01]  /*7e60*/  LEA R18, P5, R28, R70, 0x1 ;  /* 0x000000461c127211 */ /* 0x000fe200078a08ff */
[----:B------:R-:W-:Y:S01]  /*7e70*/  USHF.L.U32 UR7, UR4, 0x2, URZ ;  /* 0x0000000204077899 */ /* 0x000fe2000800063f */
[----:B------:R-:W-:Y:S01]  /*7e80*/  LEA.HI.X.SX32 R17, R21, R94, 0x1, P6 ;  /* 0x0000005e15117211 */ /* 0x000fe200030f0eff */
[----:B--2---:R1:W-:Y:S01]  /*7e90*/  STG.E.U16 desc[UR10][R12.64], R86 ;  /* 0x000000560c007986 */ /* 0x0043e2000c10150a */
[----:B------:R-:W-:Y:S01]  /*7ea0*/  LEA R22, P6, R34, R70, 0x1 ;  /* 0x0000004622167211 */ /* 0x000fe200078c08ff */
[----:B------:R-:W-:Y:S01]  /*7eb0*/  UIMAD.WIDE UR4, UR4, 0x4, URZ ;  /* 0x00000004040478a5 */ /* 0x000fe2000f8e023f */
[----:B------:R-:W-:-:S02]  /*7ec0*/  LEA.HI.X.SX32 R21, R32, R94, 0x1, P4 ;  /* 0x0000005e20157211 */ /* 0x000fc400020f0eff */
[----:B------:R-:W-:Y:S02]  /*7ed0*/  LEA R26, P4, R31, R70, 0x1 ;  /* 0x000000461f1a7211 */ /* 0x000fe400078808ff */
[----:B------:R-:W-:Y:S02]  /*7ee0*/  LEA.HI.X.SX32 R19, R28, R94, 0x1, P5 ;  /* 0x0000005e1c137211 */ /* 0x000fe400028f0eff */
[----:B------:R-:W-:Y:S02]  /*7ef0*/  LEA R24, P5, R25, R70, 0x1 ;  /* 0x0000004619187211 */ /* 0x000fe400078a08ff */
[----:B------:R-:W-:Y:S01]  /*7f00*/  LEA.HI.X.SX32 R23, R34, R94, 0x1, P6 ;  /* 0x0000005e22177211 */ /* 0x000fe200030f0eff */
[----:B---3--:R2:W-:Y:S01]  /*7f10*/  STG.E.U16 desc[UR10][R14.64], R80 ;  /* 0x000000500e007986 */ /* 0x0085e2000c10150a */
[----:B------:R-:W-:Y:S02]  /*7f20*/  LEA R28, P6, R33, R70, 0x1 ;  /* 0x00000046211c7211 */ /* 0x000fe400078c08ff */
[----:B------:R-:W-:Y:S01]  /*7f30*/  LEA.HI.X.SX32 R27, R31, R94, 0x1, P4 ;  /* 0x0000005e1f1b7211 */ /* 0x000fe200020f0eff */
[----:B0-----:R0:W-:Y:S01]  /*7f40*/  STG.E.U16 desc[UR10][R16.64], R88 ;  /* 0x0000005810007986 */ /* 0x0011e2000c10150a */
[----:B------:R-:W-:-:S02]  /*7f50*/  LEA R32, P4, R37, R70, 0x1 ;  /* 0x0000004625207211 */ /* 0x000fc400078808ff */
[C---:B------:R-:W-:Y:S01]  /*7f60*/  LEA R65, R54.reuse, R63, 0x2 ;  /* 0x0000003f36417211 */ /* 0x040fe200078e10ff */
[----:B----4-:R3:W-:Y:S01]  /*7f70*/  STG.E.U16 desc[UR10][R18.64], R82 ;  /* 0x0000005212007986 */ /* 0x0107e2000c10150a */
[----:B------:R-:W-:Y:S02]  /*7f80*/  LEA.HI.X.SX32 R25, R25, R94, 0x1, P5 ;  /* 0x0000005e19197211 */ /* 0x000fe400028f0eff */
[----:B------:R-:W-:Y:S01]  /*7f90*/  LEA R30, P5, R35, R70, 0x1 ;  /* 0x00000046231e7211 */ /* 0x000fe200078a08ff */
[C---:B------:R-:W-:Y:S01]  /*7fa0*/  IMAD R67, R54.reuse, 0x4, R65 ;  /* 0x0000000436437824 */ /* 0x040fe200078e0241 */
[----:B------:R-:W-:Y:S01]  /*7fb0*/  LEA.HI.X.SX32 R29, R33, R94, 0x1, P6 ;  /* 0x0000005e211d7211 */ /* 0x000fe200030f0eff */
[----:B-----5:R4:W-:Y:S01]  /*7fc0*/  STG.E.U16 desc[UR10][R20.64], R90 ;  /* 0x0000005a14007986 */ /* 0x0209e2000c10150a */
[----:B------:R-:W-:Y:S01]  /*7fd0*/  LEA R34, P6, R39, R70, 0x1 ;  /* 0x0000004627227211 */ /* 0x000fe200078c08ff */
[C---:B------:R-:W-:Y:S01]  /*7fe0*/  IMAD R69, R54.reuse, 0x4, R67 ;  /* 0x0000000436457824 */ /* 0x040fe200078e0243 */
[----:B------:R-:W-:Y:S01]  /*7ff0*/  LEA.HI.X.SX32 R33, R37, R94, 0x1, P4 ;  /* 0x0000005e25217211 */ /* 0x000fe200020f0eff */
[----:B------:R-:W-:Y:S01]  /*8000*/  STG.E.U16 desc[UR10][R22.64], R84 ;  /* 0x0000005416007986 */ /* 0x000fe2000c10150a */
[----:B------:R-:W-:Y:S01]  /*8010*/  LEA R38, P4, R43, R70, 0x1 ;  /* 0x000000462b267211 */ /* 0x000fe200078808ff */
[C---:B------:R-:W-:Y:S01]  /*8020*/  IMAD R71, R54.reuse, 0x4, R69 ;  /* 0x0000000436477824 */ /* 0x040fe200078e0245 */
[----:B------:R-:W-:Y:S01]  /*8030*/  LEA.HI.X.SX32 R31, R35, R94, 0x1, P5 ;  /* 0x0000005e231f7211 */ /* 0x000fe200028f0eff */
[----:B------:R-:W-:Y:S01]  /*8040*/  STG.E.U16 desc[UR10][R24.64], R92 ;  /* 0x0000005c18007986 */ /* 0x000fe2000c10150a */
[----:B------:R-:W-:Y:S01]  /*8050*/  LEA R36, P5, R41, R70, 0x1 ;  /* 0x0000004629247211 */ /* 0x000fe200078a08ff */
[----:B------:R-:W-:Y:S01]  /*8060*/  IMAD R76, R54, 0x4, R71 ;  /* 0x00000004364c7824 */ /* 0x000fe200078e0247 */
[----:B------:R-:W-:-:S02]  /*8070*/  LEA.HI.X.SX32 R35, R39, R94, 0x1, P6 ;  /* 0x0000005e27237211 */ /* 0x000fc400030f0eff */
[----:B------:R-:W-:Y:S01]  /*8080*/  LEA R40, P6, R45, R70, 0x1 ;  /* 0x000000462d287211 */ /* 0x000fe200078c08ff */
[----:B------:R-:W-:Y:S01]  /*8090*/  IMAD R77, R54, 0x4, R76 ;  /* 0x00000004364d7824 */ /* 0x000fe200078e024c */
[----:B------:R-:W-:Y:S02]  /*80a0*/  LEA.HI.X.SX32 R39, R43, R94, 0x1, P4 ;  /* 0x0000005e2b277211 */ /* 0x000fe400020f0eff */
[----:B------:R-:W-:Y:S02]  /*80b0*/  LEA R44, P4, R49, R70, 0x1 ;  /* 0x00000046312c7211 */ /* 0x000fe400078808ff */
[----:B------:R-:W-:Y:S02]  /*80c0*/  LEA.HI.X.SX32 R37, R41, R94, 0x1, P5 ;  /* 0x0000005e29257211 */ /* 0x000fe400028f0eff */
[----:B------:R-:W-:Y:S02]  /*80d0*/  LEA R42, P5, R47, R70, 0x1 ;  /* 0x000000462f2a7211 */ /* 0x000fe400078a08ff */
[----:B------:R-:W-:-:S02]  /*80e0*/  LEA.HI.X.SX32 R41, R45, R94, 0x1, P6 ;  /* 0x0000005e2d297211 */ /* 0x000fc400030f0eff */
[----:B------:R-:W-:Y:S02]  /*80f0*/  LEA R46, P6, R51, R70, 0x1 ;  /* 0x00000046332e7211 */ /* 0x000fe400078c08ff */
[----:B------:R-:W-:Y:S02]  /*8100*/  LEA.HI.X.SX32 R45, R49, R94, 0x1, P4 ;  /* 0x0000005e312d7211 */ /* 0x000fe400020f0eff */
[----:B------:R-:W-:Y:S02]  /*8110*/  LEA R50, P4, R55, R70, 0x1 ;  /* 0x0000004637327211 */ /* 0x000fe400078808ff */
[----:B------:R-:W-:Y:S02]  /*8120*/  LEA.HI.X.SX32 R43, R47, R94, 0x1, P5 ;  /* 0x0000005e2f2b7211 */ /* 0x000fe400028f0eff */
[----:B------:R-:W-:Y:S02]  /*8130*/  LEA R48, P5, R53, R70, 0x1 ;  /* 0x0000004635307211 */ /* 0x000fe400078a08ff */
[----:B------:R-:W-:-:S02]  /*8140*/  LEA.HI.X.SX32 R47, R51, R94, 0x1, P6 ;  /* 0x0000005e332f7211 */ /* 0x000fc400030f0eff */
[----:B------:R-:W-:Y:S02]  /*8150*/  FSETP.NEU.AND P3, PT, R56, RZ, PT ;  /* 0x000000ff3800720b */ /* 0x000fe40003f6d000 */
[----:B------:R-:W-:Y:S02]  /*8160*/  LEA R52, P6, R57, R70, 0x1 ;  /* 0x0000004639347211 */ /* 0x000fe400078c08ff */
[----:B------:R-:W-:Y:S02]  /*8170*/  LEA.HI.X.SX32 R51, R55, R94, 0x1, P4 ;  /* 0x0000005e37337211 */ /* 0x000fe400020f0eff */
[----:B------:R-:W-:Y:S02]  /*8180*/  LEA R56, P4, R11, R70, 0x1 ;  /* 0x000000460b387211 */ /* 0x000fe400078808ff */
[----:B------:R-:W-:Y:S02]  /*8190*/  LEA.HI.X.SX32 R49, R53, R94, 0x1, P5 ;  /* 0x0000005e35317211 */ /* 0x000fe400028f0eff */
[----:B------:R-:W-:-:S02]  /*81a0*/  FSETP.NEU.AND P2, PT, R58, RZ, PT ;  /* 0x000000ff3a00720b */ /* 0x000fc40003f4d000 */
[----:B------:R-:W-:Y:S02]  /*81b0*/  LEA R54, P5, R59, R70, 0x1 ;  /* 0x000000463b367211 */ /* 0x000fe400078a08ff */
        /* <DEDUP_REMOVED lines=11> */
[-C--:B------:R-:W-:Y:S02]  /*8270*/  LEA.HI.X.SX32 R63, R67, R94.reuse, 0x1, P6 ;  /* 0x0000005e433f7211 */ /* 0x080fe400030f0eff */
[----:B------:R-:W-:Y:S02]  /*8280*/  LEA.HI.X.SX32 R67, R71, R94, 0x1, P4 ;  /* 0x0000005e47437211 */ /* 0x000fe400020f0eff */
[----:B------:R-:W-:Y:S02]  /*8290*/  FSETP.NEU.AND P4, PT, R2, RZ, PT ;  /* 0x000000ff0200720b */ /* 0x000fe40003f8d000 */
[----:B-1----:R-:W-:Y:S02]  /*82a0*/  PRMT R13, R78, 0x7632, R13 ;  /* 0x000076324e0d7816 */ /* 0x002fe4000000000d */
[----:B------:R-:W-:Y:S02]  /*82b0*/  PRMT R2, R86, 0x7632, R2 ;  /* 0x0000763256027816 */ /* 0x000fe40000000002 */
[----:B--2---:R-:W-:Y:S01]  /*82c0*/  PRMT R15, R80, 0x7632, R15 ;  /* 0x00007632500f7816 */ /* 0x004fe2000000000f */
[----:B------:R-:W-:Y:S01]  /*82d0*/  STG.E.U16 desc[UR10][R26.64], R13 ;  /* 0x0000000d1a007986 */ /* 0x000fe2000c10150a */
[----:B------:R-:W-:-:S02]  /*82e0*/  PRMT R8, R88, 0x7632, R8 ;  /* 0x0000763258087816 */ /* 0x000fc40000000008 */
[----:B0-----:R-:W-:Y:S01]  /*82f0*/  PRMT R17, R82, 0x7632, R17 ;  /* 0x0000763252117816 */ /* 0x001fe20000000011 */
[----:B------:R0:W-:Y:S01]  /*8300*/  STG.E.U16 desc[UR10][R28.64], R2 ;  /* 0x000000021c007986 */ /* 0x0001e2000c10150a */
[----:B---3--:R-:W-:Y:S02]  /*8310*/  PRMT R18, R90, 0x7632, R18 ;  /* 0x000076325a127816 */ /* 0x008fe40000000012 */
[----:B------:R-:W-:Y:S01]  /*8320*/  PRMT R19, R84, 0x7632, R19 ;  /* 0x0000763254137816 */ /* 0x000fe20000000013 */
[----:B------:R1:W-:Y:S01]  /*8330*/  STG.E.U16 desc[UR10][R30.64], R15 ;  /* 0x0000000f1e007986 */ /* 0x0003e2000c10150a */
[----:B----4-:R-:W-:Y:S02]  /*8340*/  PRMT R20, R92, 0x7632, R20 ;  /* 0x000076325c147816 */ /* 0x010fe40000000014 */
[-C--:B------:R-:W-:Y:S01]  /*8350*/  LEA R64, P5, R69, R70.reuse, 0x1 ;  /* 0x0000004645407211 */ /* 0x080fe200078a08ff */
[----:B------:R2:W-:Y:S01]  /*8360*/  STG.E.U16 desc[UR10][R32.64], R8 ;  /* 0x0000000820007986 */ /* 0x0005e2000c10150a */
[----:B------:R-:W-:-:S02]  /*8370*/  LEA R68, P6, R76, R70, 0x1 ;  /* 0x000000464c447211 */ /* 0x000fc400078c08ff */
[----:B------:R-:W-:Y:S01]  /*8380*/  LEA.HI.X.SX32 R65, R69, R94, 0x1, P5 ;  /* 0x0000005e45417211 */ /* 0x000fe200028f0eff */
[----:B------:R3:W-:Y:S01]  /*8390*/  STG.E.U16 desc[UR10][R34.64], R17 ;  /* 0x0000001122007986 */ /* 0x0007e2000c10150a */
[----:B0-----:R-:W-:Y:S02]  /*83a0*/  PRMT R29, R79, 0x7632, R29 ;  /* 0x000076324f1d7816 */ /* 0x001fe4000000001d */
[----:B------:R-:W-:Y:S01]  /*83b0*/  PRMT R2, R81, 0x7632, R2 ;  /* 0x0000763251027816 */ /* 0x000fe20000000002 */
[----:B------:R-:W-:Y:S01]  /*83c0*/  STG.E.U16 desc[UR10][R36.64], R18 ;  /* 0x0000001224007986 */ /* 0x000fe2000c10150a */
[----:B-1----:R-:W-:Y:S02]  /*83d0*/  PRMT R30, R87, 0x7632, R30 ;  /* 0x00007632571e7816 */ /* 0x002fe4000000001e */
[----:B------:R-:W-:Y:S01]  /*83e0*/  LEA R70, P5, R77, R70, 0x1 ;  /* 0x000000464d467211 */ /* 0x000fe200078a08ff */
[----:B------:R-:W-:Y:S01]  /*83f0*/  STG.E.U16 desc[UR10][R38.64], R19 ;  /* 0x0000001326007986 */ /* 0x000fe2000c10150a */
[----:B------:R-:W-:Y:S01]  /*8400*/  PRMT R31, R89, 0x7632, R31 ;  /* 0x00007632591f7816 */ /* 0x000fe2000000001f */
[----:B--2---:R-:W0:Y:S01]  /*8410*/  LDC.64 R8, c[0x0][0x230] ;  /* 0x00008c00ff087b82 */ /* 0x004e220000000a00 */
[----:B------:R-:W-:Y:S01]  /*8420*/  PRMT R32, R83, 0x7632, R32 ;  /* 0x0000763253207816 */ /* 0x000fe20000000020 */
[----:B------:R-:W-:Y:S01]  /*8430*/  STG.E.U16 desc[UR10][R40.64], R20 ;  /* 0x0000001428007986 */ /* 0x000fe2000c10150a */
[----:B------:R-:W-:-:S02]  /*8440*/  PRMT R33, R91, 0x7632, R33 ;  /* 0x000076325b217816 */ /* 0x000fc40000000021 */
[-C--:B------:R-:W-:Y:S01]  /*8450*/  LEA.HI.X.SX32 R69, R76, R94.reuse, 0x1, P6 ;  /* 0x0000005e4c457211 */ /* 0x080fe200030f0eff */
[----:B------:R-:W-:Y:S01]  /*8460*/  STG.E.U16 desc[UR10][R42.64], R79 ;  /* 0x0000004f2a007986 */ /* 0x000fe2000c10150a */
[----:B---3--:R-:W-:Y:S02]  /*8470*/  PRMT R34, R85, 0x7632, R34 ;  /* 0x0000763255227816 */ /* 0x008fe40000000022 */
[----:B------:R-:W-:Y:S01]  /*8480*/  LEA.HI.X.SX32 R71, R77, R94, 0x1, P5 ;  /* 0x0000005e4d477211 */ /* 0x000fe200028f0eff */
[----:B------:R-:W-:Y:S01]  /*8490*/  STG.E.U16 desc[UR10][R44.64], R87 ;  /* 0x000000572c007986 */ /* 0x000fe2000c10150a */
[----:B------:R-:W-:Y:S02]  /*84a0*/  PRMT R35, R93, 0x7632, R35 ;  /* 0x000076325d237816 */ /* 0x000fe40000000023 */
[----:B------:R-:W-:Y:S01]  /*84b0*/  FSEL R73, R73, -INF , P2 ;  /* 0xff80000049497808 */ /* 0x000fe20001000000 */
[----:B------:R-:W-:Y:S01]  /*84c0*/  STG.E.U16 desc[UR10][R46.64], R81 ;  /* 0x000000512e007986 */ /* 0x000fe2000c10150a */
[----:B------:R-:W-:-:S02]  /*84d0*/  FSEL R72, R72, -INF , P3 ;  /* 0xff80000048487808 */ /* 0x000fc40001800000 */
[----:B------:R-:W-:Y:S01]  /*84e0*/  FSEL R74, R74, -INF , P1 ;  /* 0xff8000004a4a7808 */ /* 0x000fe20000800000 */
[----:B------:R-:W-:Y:S01]  /*84f0*/  STG.E.U16 desc[UR10][R48.64], R89 ;  /* 0x0000005930007986 */ /* 0x000fe2000c10150a */
[----:B------:R-:W-:Y:S01]  /*8500*/  FSEL R75, R75, -INF , P4 ;  /* 0xff8000004b4b7808 */ /* 0x000fe20002000000 */
[----:B------:R-:W-:Y:S01]  /*8510*/  FFMA R73, R73, 0.69314718246459960938, R4 ;  /* 0x3f31721849497823 */ /* 0x000fe20000000004 */
[----:B------:R-:W-:Y:S01]  /*8520*/  LOP3.LUT R4, R0, 0x1c, RZ, 0xc0, !PT ;  /* 0x0000001c00047812 */ /* 0x000fe200078ec0ff */
[----:B------:R-:W-:Y:S01]  /*8530*/  STG.E.U16 desc[UR10][R50.64], R83 ;  /* 0x0000005332007986 */ /* 0x000fe2000c10150a */
[----:B------:R-:W-:Y:S01]  /*8540*/  FFMA R72, R72, 0.69314718246459960938, R3 ;  /* 0x3f31721848487823 */ /* 0x000fe20000000003 */
[----:B------:R-:W-:Y:S01]  /*8550*/  FFMA R74, R74, 0.69314718246459960938, R5 ;  /* 0x3f3172184a4a7823 */ /* 0x000fe20000000005 */
[----:B------:R-:W-:Y:S01]  /*8560*/  FFMA R75, R75, 0.69314718246459960938, R6 ;  /* 0x3f3172184b4b7823 */ /* 0x000fe20000000006 */
[----:B------:R-:W-:Y:S01]  /*8570*/  STG.E.U16 desc[UR10][R52.64], R91 ;  /* 0x0000005b34007986 */ /* 0x000fe2000c10150a */
[----:B------:R-:W-:Y:S01]  /*8580*/  LEA R4, R4, UR6, 0x2 ;  /* 0x0000000604047c11 */ /* 0x000fe2000f8e10ff */
[----:B------:R-:W-:-:S02]  /*8590*/  IMAD.SHL.U32 R3, R95, 0x4, RZ ;  /* 0x000000045f037824 */ /* 0x000fc400078e00ff */
[----:B------:R-:W-:Y:S01]  /*85a0*/  STG.E.U16 desc[UR10][R54.64], R85 ;  /* 0x0000005536007986 */ /* 0x000fe2000c10150a */
[----:B------:R-:W-:-:S03]  /*85b0*/  IMAD.HI R0, R95, 0x4, RZ ;  /* 0x000000045f007827 */ /* 0x000fc600078e02ff */
[----:B------:R-:W-:Y:S04]  /*85c0*/  STG.E.U16 desc[UR10][R56.64], R93 ;  /* 0x0000005d38007986 */ /* 0x000fe8000c10150a */
[----:B------:R-:W-:Y:S04]  /*85d0*/  STG.E.U16 desc[UR10][R58.64], R29 ;  /* 0x0000001d3a007986 */ /* 0x000fe8000c10150a */
[----:B------:R-:W-:Y:S04]  /*85e0*/  STG.E.U16 desc[UR10][R60.64], R30 ;  /* 0x0000001e3c007986 */ /* 0x000fe8000c10150a */
[----:B------:R0:W-:Y:S04]  /*85f0*/  STG.E.U16 desc[UR10][R10.64], R2 ;  /* 0x000000020a007986 */ /* 0x0001e8000c10150a */
[----:B------:R1:W-:Y:S04]  /*8600*/  STG.E.U16 desc[UR10][R62.64], R31 ;  /* 0x0000001f3e007986 */ /* 0x0003e8000c10150a */
[----:B------:R1:W-:Y:S04]  /*8610*/  STG.E.U16 desc[UR10][R64.64], R32 ;  /* 0x0000002040007986 */ /* 0x0003e8000c10150a */
[----:B------:R1:W-:Y:S01]  /*8620*/  STG.E.U16 desc[UR10][R66.64], R33 ;  /* 0x0000002142007986 */ /* 0x0003e2000c10150a */
[----:B0-----:R-:W-:-:S03]  /*8630*/  IADD3 R2, P1, P2, R3, UR7, R8 ;  /* 0x0000000703027c10 */ /* 0x001fc6000fa3e008 */
[----:B------:R1:W-:Y:S01]  /*8640*/  STG.E.U16 desc[UR10][R68.64], R34 ;  /* 0x0000002244007986 */ /* 0x0003e2000c10150a */
[----:B------:R-:W-:-:S03]  /*8650*/  IADD3.X R3, R0, UR5, R9, P1, P2 ;  /* 0x0000000500037c10 */ /* 0x000fc60008fe4409 */
[----:B------:R1:W-:Y:S01]  /*8660*/  STG.E.U16 desc[UR10][R70.64], R35 ;  /* 0x0000002346007986 */ /* 0x0003e2000c10150a */
[----:B------:R-:W-:Y:S06]  /*8670*/  BAR.SYNC.DEFER_BLOCKING 0x0 ;  /* 0x0000000000007b1d */ /* 0x000fec0000010000 */
[----:B------:R1:W-:Y:S02]  /*8680*/  STS.128 [R4], R72 ;  /* 0x0000004804007388 */ /* 0x0003e40000000c00 */
[----:B------:R-:W-:Y:S06]  /*8690*/  BAR.SYNC.DEFER_BLOCKING 0x0 ;  /* 0x0000000000007b1d */ /* 0x000fec0000010000 */
[----:B------:R-:W-:Y:S05]  /*86a0*/  @P0 EXIT ;  /* 0x000000000000094d */ /* 0x000fea0003800000 */
[----:B------:R-:W0:Y:S04]  /*86b0*/  LDS R7, [R7] ;  /* 0x0000000007077984 */ /* 0x000e280000000800 */
[----:B0-----:R-:W-:Y:S01]  /*86c0*/  STG.E desc[UR10][R2.64], R7 ;  /* 0x0000000702007986 */ /* 0x001fe2000c10190a */
[----:B------:R-:W-:Y:S05]  /*86d0*/  EXIT ;  /* 0x000000000000794d */ /* 0x000fea0003800000 */
.L_x_2:
[----:B------:R-:W-:-:S00]  /*86e0*/  BRA `(.L_x_2) ;  /* 0xfffffffc00fc7947 */ /* 0x000fc0000383ffff */
[----:B------:R-:W-:-:S00]  /*86f0*/  NOP ;  /* 0x0000000000007918 */ /* 0x000fc00000000000 */
        /* <DEDUP_REMOVED lines=8> */
.L_x_3:


//--------------------- .nv.global.init           --------------------------
	.section	.nv.global.init,"aw",@progbits
.nv.global.init:
	.type		_$_str,@object
	.size		_$_str,(.L_0 - _$_str)
_$_str:
        /*0000*/ 	.byte	0x5f, 0x5f, 0x43, 0x55, 0x44, 0x41, 0x5f, 0x46, 0x54, 0x5a, 0x00
.L_0:


//--------------------- .nv.shared.attn_fwd       --------------------------
	.section	.nv.shared.attn_fwd,"aw",@nobits
	.sectionflags	@""
	.align	16
	.zero		1024


//--------------------- .nv.shared.reserved.0     --------------------------
	.section	.nv.shared.reserved.0,"aw",@nobits
	.weak		__nv_reservedSMEM_offset_0_alias
	.size		__nv_reservedSMEM_offset_0_alias, 0, 0
	.other		__nv_reservedSMEM_offset_0_alias,@"STO_CUDA_RESERVED_SHARED STV_DEFAULT"
__nv_reservedSMEM_offset_0_alias:
	.zero		0


//--------------------- .nv.constant0.attn_fwd    --------------------------
	.section	.nv.constant0.attn_fwd,"a",@progbits
	.sectionflags	@""
	.align	4
.nv.constant0.attn_fwd:
	.zero		664


//--------------------- SYMBOLS --------------------------

	.type		.nv.reservedSmem.offset0,@object
	.size		.nv.reservedSmem.offset0,0x4
